//
// Generated by NVIDIA NVVM Compiler
//
// Compiler Build ID: CL-36424714
// Cuda compilation tools, release 13.0, V13.0.88
// Based on NVVM 20.0.0
//

.version 9.0
.target sm_100
.address_size 64

	// .globl	_Z16kernelHalfFirstXP6float2
.global .align 4 .b8 __cudart_i2opi_f[24] = {65, 144, 67, 60, 153, 149, 98, 219, 192, 221, 52, 245, 209, 87, 39, 252, 41, 21, 68, 78, 110, 131, 249, 162};

.visible .entry _Z16kernelHalfFirstXP6float2(
	.param .u64 .ptr .align 1 _Z16kernelHalfFirstXP6float2_param_0
)
{
	.reg .b32 	%r<5>;
	.reg .b32 	%f<8>;
	.reg .b64 	%rd<5>;

	ld.param.u64 	%rd1, [_Z16kernelHalfFirstXP6float2_param_0];
	cvta.to.global.u64 	%rd2, %rd1;
	mov.u32 	%r1, %ctaid.x;
	mov.u32 	%r2, %ntid.x;
	mov.u32 	%r3, %tid.x;
	mad.lo.s32 	%r4, %r1, %r2, %r3;
	mul.wide.s32 	%rd3, %r4, 8;
	add.s64 	%rd4, %rd2, %rd3;
	ld.global.v2.f32 	{%f1, %f2}, [%rd4];
	mul.f32 	%f3, %f1, 0f3F000000;
	mul.f32 	%f4, %f2, 0f00000000;
	sub.f32 	%f5, %f3, %f4;
	mul.f32 	%f6, %f2, 0f3F000000;
	fma.rn.f32 	%f7, %f1, 0f00000000, %f6;
	st.global.v2.f32 	[%rd4], {%f5, %f7};
	ret;

}
	// .globl	_Z16kernelHalfFirstYP6float2i
.visible .entry _Z16kernelHalfFirstYP6float2i(
	.param .u64 .ptr .align 1 _Z16kernelHalfFirstYP6float2i_param_0,
	.param .u32 _Z16kernelHalfFirstYP6float2i_param_1
)
{
	.reg .pred 	%p<2>;
	.reg .b32 	%r<7>;
	.reg .b32 	%f<8>;
	.reg .b64 	%rd<5>;

	ld.param.u64 	%rd1, [_Z16kernelHalfFirstYP6float2i_param_0];
	ld.param.u32 	%r2, [_Z16kernelHalfFirstYP6float2i_param_1];
	mov.u32 	%r3, %ctaid.x;
	mov.u32 	%r4, %ntid.x;
	mov.u32 	%r5, %tid.x;
	mad.lo.s32 	%r6, %r3, %r4, %r5;
	mul.lo.s32 	%r1, %r2, %r6;
	setp.lt.s32 	%p1, %r1, 1;
	@%p1 bra 	$L__BB1_2;
	cvta.to.global.u64 	%rd2, %rd1;
	mul.wide.u32 	%rd3, %r1, 8;
	add.s64 	%rd4, %rd2, %rd3;
	ld.global.v2.f32 	{%f1, %f2}, [%rd4];
	mul.f32 	%f3, %f1, 0f3F000000;
	mul.f32 	%f4, %f2, 0f00000000;
	sub.f32 	%f5, %f3, %f4;
	mul.f32 	%f6, %f2, 0f3F000000;
	fma.rn.f32 	%f7, %f1, 0f00000000, %f6;
	st.global.v2.f32 	[%rd4], {%f5, %f7};
$L__BB1_2:
	ret;

}
	// .globl	_Z17kernelPermutationP6float2S0_i
.visible .entry _Z17kernelPermutationP6float2S0_i(
	.param .u64 .ptr .align 1 _Z17kernelPermutationP6float2S0_i_param_0,
	.param .u64 .ptr .align 1 _Z17kernelPermutationP6float2S0_i_param_1,
	.param .u32 _Z17kernelPermutationP6float2S0_i_param_2
)
{
	.reg .b32 	%r<17>;
	.reg .b32 	%f<9>;
	.reg .b64 	%rd<17>;

	ld.param.u64 	%rd1, [_Z17kernelPermutationP6float2S0_i_param_0];
	ld.param.u64 	%rd2, [_Z17kernelPermutationP6float2S0_i_param_1];
	ld.param.u32 	%r1, [_Z17kernelPermutationP6float2S0_i_param_2];
	cvta.to.global.u64 	%rd3, %rd1;
	cvta.to.global.u64 	%rd4, %rd2;
	mov.u32 	%r2, %ctaid.x;
	mov.u32 	%r3, %ntid.x;
	mov.u32 	%r4, %tid.x;
	mad.lo.s32 	%r5, %r2, %r3, %r4;
	mov.u32 	%r6, %ctaid.y;
	mov.u32 	%r7, %ntid.y;
	mov.u32 	%r8, %tid.y;
	mad.lo.s32 	%r9, %r6, %r7, %r8;
	mad.lo.s32 	%r10, %r1, %r5, %r9;
	shr.u32 	%r11, %r1, 31;
	add.s32 	%r12, %r1, %r11;
	shr.s32 	%r13, %r12, 1;
	add.s32 	%r14, %r10, %r13;
	add.s32 	%r15, %r13, %r5;
	mad.lo.s32 	%r16, %r15, %r1, %r9;
	mul.wide.s32 	%rd5, %r16, 8;
	add.s64 	%rd6, %rd3, %rd5;
	mul.wide.s32 	%rd7, %r14, 8;
	add.s64 	%rd8, %rd4, %rd7;
	ld.global.v2.f32 	{%f1, %f2}, [%rd8];
	st.global.v2.f32 	[%rd6], {%f1, %f2};
	mul.wide.s32 	%rd9, %r13, 8;
	add.s64 	%rd10, %rd6, %rd9;
	mul.wide.s32 	%rd11, %r10, 8;
	add.s64 	%rd12, %rd4, %rd11;
	ld.global.v2.f32 	{%f3, %f4}, [%rd12];
	st.global.v2.f32 	[%rd10], {%f3, %f4};
	add.s64 	%rd13, %rd3, %rd7;
	add.s64 	%rd14, %rd4, %rd5;
	ld.global.v2.f32 	{%f5, %f6}, [%rd14];
	st.global.v2.f32 	[%rd13], {%f5, %f6};
	add.s64 	%rd15, %rd3, %rd11;
	add.s64 	%rd16, %rd14, %rd9;
	ld.global.v2.f32 	{%f7, %f8}, [%rd16];
	st.global.v2.f32 	[%rd15], {%f7, %f8};
	ret;

}
	// .globl	_Z15kernelRephasingP6float2ffiPf
.visible .entry _Z15kernelRephasingP6float2ffiPf(
	.param .u64 .ptr .align 1 _Z15kernelRephasingP6float2ffiPf_param_0,
	.param .f32 _Z15kernelRephasingP6float2ffiPf_param_1,
	.param .f32 _Z15kernelRephasingP6float2ffiPf_param_2,
	.param .u32 _Z15kernelRephasingP6float2ffiPf_param_3,
	.param .u64 .ptr .align 1 _Z15kernelRephasingP6float2ffiPf_param_4
)
{
	.local .align 4 .b8 	__local_depot3[28];
	.reg .b64 	%SP;
	.reg .b64 	%SPL;
	.reg .pred 	%p<33>;
	.reg .b32 	%r<209>;
	.reg .b32 	%f<425>;
	.reg .b64 	%rd<81>;
	.reg .b64 	%fd<22>;

	mov.u64 	%SPL, __local_depot3;
	ld.param.u64 	%rd31, [_Z15kernelRephasingP6float2ffiPf_param_0];
	ld.param.f32 	%f26, [_Z15kernelRephasingP6float2ffiPf_param_1];
	ld.param.f32 	%f25, [_Z15kernelRephasingP6float2ffiPf_param_2];
	ld.param.u32 	%r56, [_Z15kernelRephasingP6float2ffiPf_param_3];
	ld.param.u64 	%rd32, [_Z15kernelRephasingP6float2ffiPf_param_4];
	cvta.to.global.u64 	%rd1, %rd32;
	add.u64 	%rd2, %SPL, 0;
	mov.u32 	%r57, %ctaid.x;
	mov.u32 	%r58, %ntid.x;
	mov.u32 	%r59, %tid.x;
	mad.lo.s32 	%r60, %r57, %r58, %r59;
	mov.u32 	%r61, %ctaid.y;
	mov.u32 	%r62, %ntid.y;
	mov.u32 	%r63, %tid.y;
	mad.lo.s32 	%r64, %r61, %r62, %r63;
	mad.lo.s32 	%r1, %r56, %r60, %r64;
	cvt.rn.f32.s32 	%f27, %r60;
	mul.f32 	%f1, %f26, %f27;
	cvt.rn.f32.u32 	%f28, %r64;
	mul.f32 	%f2, %f26, %f28;
	sub.f32 	%f29, %f2, %f1;
	ld.global.f32 	%f3, [%rd1+36];
	mul.f32 	%f30, %f3, %f29;
	cvt.f64.f32 	%fd1, %f30;
	mul.f64 	%fd2, %fd1, 0dBFC81C5975EEBA82;
	cvt.rn.f32.f64 	%f4, %fd2;
	mul.f32 	%f31, %f4, 0f3F22F983;
	cvt.rni.s32.f32 	%r200, %f31;
	cvt.rn.f32.s32 	%f32, %r200;
	fma.rn.f32 	%f33, %f32, 0fBFC90FDA, %f4;
	fma.rn.f32 	%f34, %f32, 0fB3A22168, %f33;
	fma.rn.f32 	%f422, %f32, 0fA7C234C5, %f34;
	abs.f32 	%f6, %f4;
	setp.ltu.f32 	%p1, %f6, 0f47CE4780;
	mov.u32 	%r196, %r200;
	mov.f32 	%f421, %f422;
	@%p1 bra 	$L__BB3_8;
	setp.neu.f32 	%p2, %f6, 0f7F800000;
	@%p2 bra 	$L__BB3_3;
	mov.f32 	%f37, 0f00000000;
	mul.rn.f32 	%f421, %f4, %f37;
	mov.b32 	%r196, 0;
	bra.uni 	$L__BB3_8;
$L__BB3_3:
	mov.b32 	%r3, %f4;
	shl.b32 	%r66, %r3, 8;
	or.b32  	%r4, %r66, -2147483648;
	mov.b64 	%rd71, 0;
	mov.b32 	%r193, 0;
	mov.u64 	%rd69, __cudart_i2opi_f;
	mov.u64 	%rd70, %rd2;
$L__BB3_4:
	.pragma "nounroll";
	ld.global.nc.u32 	%r67, [%rd69];
	mad.wide.u32 	%rd36, %r67, %r4, %rd71;
	shr.u64 	%rd71, %rd36, 32;
	st.local.u32 	[%rd70], %rd36;
	add.s32 	%r193, %r193, 1;
	add.s64 	%rd70, %rd70, 4;
	add.s64 	%rd69, %rd69, 4;
	setp.ne.s32 	%p3, %r193, 6;
	@%p3 bra 	$L__BB3_4;
	shr.u32 	%r68, %r3, 23;
	st.local.u32 	[%rd2+24], %rd71;
	and.b32  	%r7, %r68, 31;
	and.b32  	%r69, %r68, 224;
	add.s32 	%r70, %r69, -128;
	shr.u32 	%r71, %r70, 5;
	mul.wide.u32 	%rd37, %r71, 4;
	sub.s64 	%rd9, %rd2, %rd37;
	ld.local.u32 	%r194, [%rd9+24];
	ld.local.u32 	%r195, [%rd9+20];
	setp.eq.s32 	%p4, %r7, 0;
	@%p4 bra 	$L__BB3_7;
	shf.l.wrap.b32 	%r194, %r195, %r194, %r7;
	ld.local.u32 	%r72, [%rd9+16];
	shf.l.wrap.b32 	%r195, %r72, %r195, %r7;
$L__BB3_7:
	shr.u32 	%r73, %r194, 30;
	shf.l.wrap.b32 	%r74, %r195, %r194, 2;
	shl.b32 	%r75, %r195, 2;
	shr.u32 	%r76, %r74, 31;
	add.s32 	%r77, %r76, %r73;
	neg.s32 	%r78, %r77;
	setp.lt.s32 	%p5, %r3, 0;
	selp.b32 	%r196, %r78, %r77, %p5;
	xor.b32  	%r79, %r74, %r3;
	shr.s32 	%r80, %r74, 31;
	xor.b32  	%r81, %r80, %r74;
	xor.b32  	%r82, %r80, %r75;
	cvt.u64.u32 	%rd38, %r81;
	shl.b64 	%rd39, %rd38, 32;
	cvt.u64.u32 	%rd40, %r82;
	or.b64  	%rd41, %rd39, %rd40;
	cvt.rn.f64.s64 	%fd3, %rd41;
	mul.f64 	%fd4, %fd3, 0d3BF921FB54442D19;
	cvt.rn.f32.f64 	%f35, %fd4;
	neg.f32 	%f36, %f35;
	setp.lt.s32 	%p6, %r79, 0;
	selp.f32 	%f421, %f36, %f35, %p6;
$L__BB3_8:
	setp.ltu.f32 	%p7, %f6, 0f47CE4780;
	add.s32 	%r84, %r196, 1;
	mul.rn.f32 	%f38, %f421, %f421;
	and.b32  	%r85, %r196, 1;
	setp.eq.b32 	%p8, %r85, 1;
	selp.f32 	%f39, %f421, 0f3F800000, %p8;
	fma.rn.f32 	%f40, %f38, %f39, 0f00000000;
	fma.rn.f32 	%f41, %f38, 0f37CBAC00, 0fBAB607ED;
	selp.f32 	%f42, 0fB94D4153, %f41, %p8;
	selp.f32 	%f43, 0f3C0885E4, 0f3D2AAABB, %p8;
	fma.rn.f32 	%f44, %f42, %f38, %f43;
	selp.f32 	%f45, 0fBE2AAAA8, 0fBEFFFFFF, %p8;
	fma.rn.f32 	%f46, %f44, %f38, %f45;
	fma.rn.f32 	%f47, %f46, %f40, %f39;
	and.b32  	%r86, %r84, 2;
	setp.eq.s32 	%p9, %r86, 0;
	mov.f32 	%f48, 0f00000000;
	sub.f32 	%f49, %f48, %f47;
	selp.f32 	%f10, %f47, %f49, %p9;
	@%p7 bra 	$L__BB3_16;
	setp.neu.f32 	%p10, %f6, 0f7F800000;
	@%p10 bra 	$L__BB3_11;
	mov.f32 	%f52, 0f00000000;
	mul.rn.f32 	%f422, %f4, %f52;
	mov.b32 	%r200, 0;
	bra.uni 	$L__BB3_16;
$L__BB3_11:
	mov.b32 	%r16, %f4;
	shl.b32 	%r88, %r16, 8;
	or.b32  	%r17, %r88, -2147483648;
	mov.b64 	%rd74, 0;
	mov.b32 	%r197, 0;
	mov.u64 	%rd72, __cudart_i2opi_f;
	mov.u64 	%rd73, %rd2;
$L__BB3_12:
	.pragma "nounroll";
	ld.global.nc.u32 	%r89, [%rd72];
	mad.wide.u32 	%rd44, %r89, %r17, %rd74;
	shr.u64 	%rd74, %rd44, 32;
	st.local.u32 	[%rd73], %rd44;
	add.s32 	%r197, %r197, 1;
	add.s64 	%rd73, %rd73, 4;
	add.s64 	%rd72, %rd72, 4;
	setp.ne.s32 	%p11, %r197, 6;
	@%p11 bra 	$L__BB3_12;
	shr.u32 	%r90, %r16, 23;
	st.local.u32 	[%rd2+24], %rd74;
	and.b32  	%r20, %r90, 31;
	and.b32  	%r91, %r90, 224;
	add.s32 	%r92, %r91, -128;
	shr.u32 	%r93, %r92, 5;
	mul.wide.u32 	%rd45, %r93, 4;
	sub.s64 	%rd16, %rd2, %rd45;
	ld.local.u32 	%r198, [%rd16+24];
	ld.local.u32 	%r199, [%rd16+20];
	setp.eq.s32 	%p12, %r20, 0;
	@%p12 bra 	$L__BB3_15;
	shf.l.wrap.b32 	%r198, %r199, %r198, %r20;
	ld.local.u32 	%r94, [%rd16+16];
	shf.l.wrap.b32 	%r199, %r94, %r199, %r20;
$L__BB3_15:
	shr.u32 	%r95, %r198, 30;
	shf.l.wrap.b32 	%r96, %r199, %r198, 2;
	shl.b32 	%r97, %r199, 2;
	shr.u32 	%r98, %r96, 31;
	add.s32 	%r99, %r98, %r95;
	neg.s32 	%r100, %r99;
	setp.lt.s32 	%p13, %r16, 0;
	selp.b32 	%r200, %r100, %r99, %p13;
	xor.b32  	%r101, %r96, %r16;
	shr.s32 	%r102, %r96, 31;
	xor.b32  	%r103, %r102, %r96;
	xor.b32  	%r104, %r102, %r97;
	cvt.u64.u32 	%rd46, %r103;
	shl.b64 	%rd47, %rd46, 32;
	cvt.u64.u32 	%rd48, %r104;
	or.b64  	%rd49, %rd47, %rd48;
	cvt.rn.f64.s64 	%fd5, %rd49;
	mul.f64 	%fd6, %fd5, 0d3BF921FB54442D19;
	cvt.rn.f32.f64 	%f50, %fd6;
	neg.f32 	%f51, %f50;
	setp.lt.s32 	%p14, %r101, 0;
	selp.f32 	%f422, %f51, %f50, %p14;
$L__BB3_16:
	mul.rn.f32 	%f53, %f422, %f422;
	and.b32  	%r106, %r200, 1;
	setp.eq.b32 	%p15, %r106, 1;
	selp.f32 	%f54, 0f3F800000, %f422, %p15;
	fma.rn.f32 	%f55, %f53, %f54, 0f00000000;
	fma.rn.f32 	%f56, %f53, 0f37CBAC00, 0fBAB607ED;
	selp.f32 	%f57, %f56, 0fB94D4153, %p15;
	selp.f32 	%f58, 0f3D2AAABB, 0f3C0885E4, %p15;
	fma.rn.f32 	%f59, %f57, %f53, %f58;
	selp.f32 	%f60, 0fBEFFFFFF, 0fBE2AAAA8, %p15;
	fma.rn.f32 	%f61, %f59, %f53, %f60;
	fma.rn.f32 	%f62, %f61, %f55, %f54;
	and.b32  	%r107, %r200, 2;
	setp.eq.s32 	%p16, %r107, 0;
	mov.f32 	%f63, 0f00000000;
	sub.f32 	%f64, %f63, %f62;
	selp.f32 	%f14, %f62, %f64, %p16;
	ld.global.f32 	%f65, [%rd1+40];
	sub.f32 	%f66, %f3, %f65;
	mul.f32 	%f67, %f2, %f66;
	mul.f32 	%f68, %f1, %f3;
	sub.f32 	%f69, %f67, %f68;
	cvt.f64.f32 	%fd7, %f69;
	mul.f64 	%fd8, %fd7, 0dBFC81C5975EEBA82;
	cvt.rn.f32.f64 	%f15, %fd8;
	mul.f32 	%f70, %f15, 0f3F22F983;
	cvt.rni.s32.f32 	%r208, %f70;
	cvt.rn.f32.s32 	%f71, %r208;
	fma.rn.f32 	%f72, %f71, 0fBFC90FDA, %f15;
	fma.rn.f32 	%f73, %f71, 0fB3A22168, %f72;
	fma.rn.f32 	%f424, %f71, 0fA7C234C5, %f73;
	abs.f32 	%f17, %f15;
	setp.ltu.f32 	%p17, %f17, 0f47CE4780;
	mov.u32 	%r204, %r208;
	mov.f32 	%f423, %f424;
	@%p17 bra 	$L__BB3_24;
	setp.neu.f32 	%p18, %f17, 0f7F800000;
	@%p18 bra 	$L__BB3_19;
	mov.f32 	%f76, 0f00000000;
	mul.rn.f32 	%f423, %f15, %f76;
	mov.b32 	%r204, 0;
	bra.uni 	$L__BB3_24;
$L__BB3_19:
	mov.b32 	%r30, %f15;
	shl.b32 	%r109, %r30, 8;
	or.b32  	%r31, %r109, -2147483648;
	mov.b64 	%rd77, 0;
	mov.b32 	%r201, 0;
	mov.u64 	%rd75, __cudart_i2opi_f;
	mov.u64 	%rd76, %rd2;
$L__BB3_20:
	.pragma "nounroll";
	ld.global.nc.u32 	%r110, [%rd75];
	mad.wide.u32 	%rd52, %r110, %r31, %rd77;
	shr.u64 	%rd77, %rd52, 32;
	st.local.u32 	[%rd76], %rd52;
	add.s32 	%r201, %r201, 1;
	add.s64 	%rd76, %rd76, 4;
	add.s64 	%rd75, %rd75, 4;
	setp.ne.s32 	%p19, %r201, 6;
	@%p19 bra 	$L__BB3_20;
	shr.u32 	%r111, %r30, 23;
	st.local.u32 	[%rd2+24], %rd77;
	and.b32  	%r34, %r111, 31;
	and.b32  	%r112, %r111, 224;
	add.s32 	%r113, %r112, -128;
	shr.u32 	%r114, %r113, 5;
	mul.wide.u32 	%rd53, %r114, 4;
	sub.s64 	%rd23, %rd2, %rd53;
	ld.local.u32 	%r202, [%rd23+24];
	ld.local.u32 	%r203, [%rd23+20];
	setp.eq.s32 	%p20, %r34, 0;
	@%p20 bra 	$L__BB3_23;
	shf.l.wrap.b32 	%r202, %r203, %r202, %r34;
	ld.local.u32 	%r115, [%rd23+16];
	shf.l.wrap.b32 	%r203, %r115, %r203, %r34;
$L__BB3_23:
	shr.u32 	%r116, %r202, 30;
	shf.l.wrap.b32 	%r117, %r203, %r202, 2;
	shl.b32 	%r118, %r203, 2;
	shr.u32 	%r119, %r117, 31;
	add.s32 	%r120, %r119, %r116;
	neg.s32 	%r121, %r120;
	setp.lt.s32 	%p21, %r30, 0;
	selp.b32 	%r204, %r121, %r120, %p21;
	xor.b32  	%r122, %r117, %r30;
	shr.s32 	%r123, %r117, 31;
	xor.b32  	%r124, %r123, %r117;
	xor.b32  	%r125, %r123, %r118;
	cvt.u64.u32 	%rd54, %r124;
	shl.b64 	%rd55, %rd54, 32;
	cvt.u64.u32 	%rd56, %r125;
	or.b64  	%rd57, %rd55, %rd56;
	cvt.rn.f64.s64 	%fd9, %rd57;
	mul.f64 	%fd10, %fd9, 0d3BF921FB54442D19;
	cvt.rn.f32.f64 	%f74, %fd10;
	neg.f32 	%f75, %f74;
	setp.lt.s32 	%p22, %r122, 0;
	selp.f32 	%f423, %f75, %f74, %p22;
$L__BB3_24:
	setp.ltu.f32 	%p23, %f17, 0f47CE4780;
	add.s32 	%r127, %r204, 1;
	mul.rn.f32 	%f77, %f423, %f423;
	and.b32  	%r128, %r204, 1;
	setp.eq.b32 	%p24, %r128, 1;
	selp.f32 	%f78, %f423, 0f3F800000, %p24;
	fma.rn.f32 	%f79, %f77, %f78, 0f00000000;
	fma.rn.f32 	%f80, %f77, 0f37CBAC00, 0fBAB607ED;
	selp.f32 	%f81, 0fB94D4153, %f80, %p24;
	selp.f32 	%f82, 0f3C0885E4, 0f3D2AAABB, %p24;
	fma.rn.f32 	%f83, %f81, %f77, %f82;
	selp.f32 	%f84, 0fBE2AAAA8, 0fBEFFFFFF, %p24;
	fma.rn.f32 	%f85, %f83, %f77, %f84;
	fma.rn.f32 	%f86, %f85, %f79, %f78;
	and.b32  	%r129, %r127, 2;
	setp.eq.s32 	%p25, %r129, 0;
	mov.f32 	%f87, 0f00000000;
	sub.f32 	%f88, %f87, %f86;
	selp.f32 	%f21, %f86, %f88, %p25;
	@%p23 bra 	$L__BB3_32;
	setp.neu.f32 	%p26, %f17, 0f7F800000;
	@%p26 bra 	$L__BB3_27;
	mov.f32 	%f91, 0f00000000;
	mul.rn.f32 	%f424, %f15, %f91;
	mov.b32 	%r208, 0;
	bra.uni 	$L__BB3_32;
$L__BB3_27:
	mov.b32 	%r43, %f15;
	shl.b32 	%r131, %r43, 8;
	or.b32  	%r44, %r131, -2147483648;
	mov.b64 	%rd80, 0;
	mov.b32 	%r205, 0;
	mov.u64 	%rd78, __cudart_i2opi_f;
	mov.u64 	%rd79, %rd2;
$L__BB3_28:
	.pragma "nounroll";
	ld.global.nc.u32 	%r132, [%rd78];
	mad.wide.u32 	%rd60, %r132, %r44, %rd80;
	shr.u64 	%rd80, %rd60, 32;
	st.local.u32 	[%rd79], %rd60;
	add.s32 	%r205, %r205, 1;
	add.s64 	%rd79, %rd79, 4;
	add.s64 	%rd78, %rd78, 4;
	setp.ne.s32 	%p27, %r205, 6;
	@%p27 bra 	$L__BB3_28;
	shr.u32 	%r133, %r43, 23;
	st.local.u32 	[%rd2+24], %rd80;
	and.b32  	%r47, %r133, 31;
	and.b32  	%r134, %r133, 224;
	add.s32 	%r135, %r134, -128;
	shr.u32 	%r136, %r135, 5;
	mul.wide.u32 	%rd61, %r136, 4;
	sub.s64 	%rd30, %rd2, %rd61;
	ld.local.u32 	%r206, [%rd30+24];
	ld.local.u32 	%r207, [%rd30+20];
	setp.eq.s32 	%p28, %r47, 0;
	@%p28 bra 	$L__BB3_31;
	shf.l.wrap.b32 	%r206, %r207, %r206, %r47;
	ld.local.u32 	%r137, [%rd30+16];
	shf.l.wrap.b32 	%r207, %r137, %r207, %r47;
$L__BB3_31:
	shr.u32 	%r138, %r206, 30;
	shf.l.wrap.b32 	%r139, %r207, %r206, 2;
	shl.b32 	%r140, %r207, 2;
	shr.u32 	%r141, %r139, 31;
	add.s32 	%r142, %r141, %r138;
	neg.s32 	%r143, %r142;
	setp.lt.s32 	%p29, %r43, 0;
	selp.b32 	%r208, %r143, %r142, %p29;
	xor.b32  	%r144, %r139, %r43;
	shr.s32 	%r145, %r139, 31;
	xor.b32  	%r146, %r145, %r139;
	xor.b32  	%r147, %r145, %r140;
	cvt.u64.u32 	%rd62, %r146;
	shl.b64 	%rd63, %rd62, 32;
	cvt.u64.u32 	%rd64, %r147;
	or.b64  	%rd65, %rd63, %rd64;
	cvt.rn.f64.s64 	%fd11, %rd65;
	mul.f64 	%fd12, %fd11, 0d3BF921FB54442D19;
	cvt.rn.f32.f64 	%f89, %fd12;
	neg.f32 	%f90, %f89;
	setp.lt.s32 	%p30, %r144, 0;
	selp.f32 	%f424, %f90, %f89, %p30;
$L__BB3_32:
	cvta.to.global.u64 	%rd66, %rd31;
	mul.rn.f32 	%f92, %f424, %f424;
	and.b32  	%r149, %r208, 1;
	setp.eq.b32 	%p31, %r149, 1;
	selp.f32 	%f93, 0f3F800000, %f424, %p31;
	fma.rn.f32 	%f94, %f92, %f93, 0f00000000;
	fma.rn.f32 	%f95, %f92, 0f37CBAC00, 0fBAB607ED;
	selp.f32 	%f96, %f95, 0fB94D4153, %p31;
	selp.f32 	%f97, 0f3D2AAABB, 0f3C0885E4, %p31;
	fma.rn.f32 	%f98, %f96, %f92, %f97;
	selp.f32 	%f99, 0fBEFFFFFF, 0fBE2AAAA8, %p31;
	fma.rn.f32 	%f100, %f98, %f92, %f99;
	fma.rn.f32 	%f101, %f100, %f94, %f93;
	and.b32  	%r150, %r208, 2;
	setp.eq.s32 	%p32, %r150, 0;
	mov.f32 	%f102, 0f00000000;
	sub.f32 	%f103, %f102, %f101;
	selp.f32 	%f104, %f101, %f103, %p32;
	ld.global.f32 	%f105, [%rd1+48];
	neg.f32 	%f106, %f2;
	mul.f32 	%f107, %f105, %f106;
	cvt.f64.f32 	%fd13, %f107;
	ld.global.f32 	%f108, [%rd1+44];
	cvt.f64.f32 	%fd14, %f108;
	add.f64 	%fd15, %fd14, %fd14;
	div.rn.f64 	%fd16, %fd13, %fd15;
	cvt.rn.f32.f64 	%f109, %fd16;
	fma.rn.f32 	%f110, %f109, 0f3BBB989D, 0f3F000000;
	cvt.sat.f32.f32 	%f111, %f110;
	mov.f32 	%f112, 0f4B400001;
	mov.f32 	%f113, 0f437C0000;
	fma.rm.f32 	%f114, %f111, %f113, %f112;
	add.f32 	%f115, %f114, 0fCB40007F;
	neg.f32 	%f116, %f115;
	fma.rn.f32 	%f117, %f109, 0f3FB8AA3B, %f116;
	fma.rn.f32 	%f118, %f109, 0f32A57060, %f117;
	mov.b32 	%r151, %f114;
	shl.b32 	%r152, %r151, 23;
	mov.b32 	%f119, %r152;
	ex2.approx.ftz.f32 	%f120, %f118;
	mul.f32 	%f121, %f120, %f119;
	mul.f32 	%f122, %f21, %f121;
	mul.f32 	%f123, %f104, 0f00000000;
	sub.f32 	%f124, %f122, %f123;
	mul.f32 	%f125, %f104, %f121;
	fma.rn.f32 	%f126, %f21, 0f00000000, %f125;
	sub.f32 	%f127, %f10, %f124;
	sub.f32 	%f128, %f14, %f126;
	add.f32 	%f129, %f1, %f2;
	cvt.f64.f32 	%fd17, %f129;
	cvt.f64.f32 	%fd18, %f25;
	fma.rn.f64 	%fd19, %fd18, 0d4000000000000000, %fd17;
	neg.f64 	%fd20, %fd19;
	div.rn.f64 	%fd21, %fd20, %fd15;
	cvt.rn.f32.f64 	%f130, %fd21;
	fma.rn.f32 	%f131, %f130, 0f3BBB989D, 0f3F000000;
	cvt.sat.f32.f32 	%f132, %f131;
	fma.rm.f32 	%f133, %f132, %f113, %f112;
	add.f32 	%f134, %f133, 0fCB40007F;
	neg.f32 	%f135, %f134;
	fma.rn.f32 	%f136, %f130, 0f3FB8AA3B, %f135;
	fma.rn.f32 	%f137, %f130, 0f32A57060, %f136;
	mov.b32 	%r153, %f133;
	shl.b32 	%r154, %r153, 23;
	mov.b32 	%f138, %r154;
	ex2.approx.ftz.f32 	%f139, %f137;
	mul.f32 	%f140, %f139, %f138;
	mul.f32 	%f141, %f140, %f127;
	mul.f32 	%f142, %f128, 0f00000000;
	sub.f32 	%f143, %f141, %f142;
	mul.f32 	%f144, %f140, %f128;
	fma.rn.f32 	%f145, %f127, 0f00000000, %f144;
	ld.global.f32 	%f146, [%rd1+12];
	neg.f32 	%f147, %f1;
	ld.global.f32 	%f148, [%rd1+24];
	div.rn.f32 	%f149, %f147, %f148;
	fma.rn.f32 	%f150, %f149, 0f3BBB989D, 0f3F000000;
	cvt.sat.f32.f32 	%f151, %f150;
	fma.rm.f32 	%f152, %f151, %f113, %f112;
	add.f32 	%f153, %f152, 0fCB40007F;
	neg.f32 	%f154, %f153;
	fma.rn.f32 	%f155, %f149, 0f3FB8AA3B, %f154;
	fma.rn.f32 	%f156, %f149, 0f32A57060, %f155;
	mov.b32 	%r155, %f152;
	shl.b32 	%r156, %r155, 23;
	mov.b32 	%f157, %r156;
	ex2.approx.ftz.f32 	%f158, %f156;
	mul.f32 	%f159, %f158, %f157;
	ld.global.f32 	%f160, [%rd1+16];
	ld.global.f32 	%f161, [%rd1+28];
	div.rn.f32 	%f162, %f147, %f161;
	fma.rn.f32 	%f163, %f162, 0f3BBB989D, 0f3F000000;
	cvt.sat.f32.f32 	%f164, %f163;
	fma.rm.f32 	%f165, %f164, %f113, %f112;
	add.f32 	%f166, %f165, 0fCB40007F;
	neg.f32 	%f167, %f166;
	fma.rn.f32 	%f168, %f162, 0f3FB8AA3B, %f167;
	fma.rn.f32 	%f169, %f162, 0f32A57060, %f168;
	mov.b32 	%r157, %f165;
	shl.b32 	%r158, %r157, 23;
	mov.b32 	%f170, %r158;
	ex2.approx.ftz.f32 	%f171, %f169;
	mul.f32 	%f172, %f171, %f170;
	mul.f32 	%f173, %f160, %f172;
	ld.global.f32 	%f174, [%rd1+20];
	ld.global.f32 	%f175, [%rd1+32];
	div.rn.f32 	%f176, %f147, %f175;
	fma.rn.f32 	%f177, %f176, 0f3BBB989D, 0f3F000000;
	cvt.sat.f32.f32 	%f178, %f177;
	fma.rm.f32 	%f179, %f178, %f113, %f112;
	add.f32 	%f180, %f179, 0fCB40007F;
	neg.f32 	%f181, %f180;
	fma.rn.f32 	%f182, %f176, 0f3FB8AA3B, %f181;
	fma.rn.f32 	%f183, %f176, 0f32A57060, %f182;
	mov.b32 	%r159, %f179;
	shl.b32 	%r160, %r159, 23;
	mov.b32 	%f184, %r160;
	ex2.approx.ftz.f32 	%f185, %f183;
	mul.f32 	%f186, %f185, %f184;
	ld.global.f32 	%f187, [%rd1];
	ld.global.f32 	%f188, [%rd1+4];
	add.f32 	%f189, %f187, %f188;
	ld.global.f32 	%f190, [%rd1+8];
	add.f32 	%f191, %f189, %f190;
	mul.f32 	%f192, %f1, %f191;
	add.f32 	%f193, %f146, %f160;
	add.f32 	%f194, %f193, %f174;
	sub.f32 	%f195, %f192, %f194;
	fma.rn.f32 	%f196, %f146, %f159, %f173;
	fma.rn.f32 	%f197, %f174, %f186, %f196;
	add.f32 	%f198, %f195, %f197;
	neg.f32 	%f199, %f25;
	div.rn.f32 	%f200, %f199, %f148;
	fma.rn.f32 	%f201, %f200, 0f3BBB989D, 0f3F000000;
	cvt.sat.f32.f32 	%f202, %f201;
	fma.rm.f32 	%f203, %f202, %f113, %f112;
	add.f32 	%f204, %f203, 0fCB40007F;
	neg.f32 	%f205, %f204;
	fma.rn.f32 	%f206, %f200, 0f3FB8AA3B, %f205;
	fma.rn.f32 	%f207, %f200, 0f32A57060, %f206;
	mov.b32 	%r161, %f203;
	shl.b32 	%r162, %r161, 23;
	mov.b32 	%f208, %r162;
	ex2.approx.ftz.f32 	%f209, %f207;
	mul.f32 	%f210, %f209, %f208;
	div.rn.f32 	%f211, %f199, %f161;
	fma.rn.f32 	%f212, %f211, 0f3BBB989D, 0f3F000000;
	cvt.sat.f32.f32 	%f213, %f212;
	fma.rm.f32 	%f214, %f213, %f113, %f112;
	add.f32 	%f215, %f214, 0fCB40007F;
	neg.f32 	%f216, %f215;
	fma.rn.f32 	%f217, %f211, 0f3FB8AA3B, %f216;
	fma.rn.f32 	%f218, %f211, 0f32A57060, %f217;
	mov.b32 	%r163, %f214;
	shl.b32 	%r164, %r163, 23;
	mov.b32 	%f219, %r164;
	ex2.approx.ftz.f32 	%f220, %f218;
	mul.f32 	%f221, %f220, %f219;
	mul.f32 	%f222, %f160, %f221;
	div.rn.f32 	%f223, %f199, %f175;
	fma.rn.f32 	%f224, %f223, 0f3BBB989D, 0f3F000000;
	cvt.sat.f32.f32 	%f225, %f224;
	fma.rm.f32 	%f226, %f225, %f113, %f112;
	add.f32 	%f227, %f226, 0fCB40007F;
	neg.f32 	%f228, %f227;
	fma.rn.f32 	%f229, %f223, 0f3FB8AA3B, %f228;
	fma.rn.f32 	%f230, %f223, 0f32A57060, %f229;
	mov.b32 	%r165, %f226;
	shl.b32 	%r166, %r165, 23;
	mov.b32 	%f231, %r166;
	ex2.approx.ftz.f32 	%f232, %f230;
	mul.f32 	%f233, %f232, %f231;
	mul.f32 	%f234, %f25, %f191;
	sub.f32 	%f235, %f234, %f194;
	fma.rn.f32 	%f236, %f146, %f210, %f222;
	fma.rn.f32 	%f237, %f174, %f233, %f236;
	add.f32 	%f238, %f235, %f237;
	sub.f32 	%f239, %f238, %f198;
	div.rn.f32 	%f240, %f106, %f148;
	fma.rn.f32 	%f241, %f240, 0f3BBB989D, 0f3F000000;
	cvt.sat.f32.f32 	%f242, %f241;
	fma.rm.f32 	%f243, %f242, %f113, %f112;
	add.f32 	%f244, %f243, 0fCB40007F;
	neg.f32 	%f245, %f244;
	fma.rn.f32 	%f246, %f240, 0f3FB8AA3B, %f245;
	fma.rn.f32 	%f247, %f240, 0f32A57060, %f246;
	mov.b32 	%r167, %f243;
	shl.b32 	%r168, %r167, 23;
	mov.b32 	%f248, %r168;
	ex2.approx.ftz.f32 	%f249, %f247;
	mul.f32 	%f250, %f249, %f248;
	div.rn.f32 	%f251, %f106, %f161;
	fma.rn.f32 	%f252, %f251, 0f3BBB989D, 0f3F000000;
	cvt.sat.f32.f32 	%f253, %f252;
	fma.rm.f32 	%f254, %f253, %f113, %f112;
	add.f32 	%f255, %f254, 0fCB40007F;
	neg.f32 	%f256, %f255;
	fma.rn.f32 	%f257, %f251, 0f3FB8AA3B, %f256;
	fma.rn.f32 	%f258, %f251, 0f32A57060, %f257;
	mov.b32 	%r169, %f254;
	shl.b32 	%r170, %r169, 23;
	mov.b32 	%f259, %r170;
	ex2.approx.ftz.f32 	%f260, %f258;
	mul.f32 	%f261, %f260, %f259;
	mul.f32 	%f262, %f160, %f261;
	div.rn.f32 	%f263, %f106, %f175;
	fma.rn.f32 	%f264, %f263, 0f3BBB989D, 0f3F000000;
	cvt.sat.f32.f32 	%f265, %f264;
	fma.rm.f32 	%f266, %f265, %f113, %f112;
	add.f32 	%f267, %f266, 0fCB40007F;
	neg.f32 	%f268, %f267;
	fma.rn.f32 	%f269, %f263, 0f3FB8AA3B, %f268;
	fma.rn.f32 	%f270, %f263, 0f32A57060, %f269;
	mov.b32 	%r171, %f266;
	shl.b32 	%r172, %r171, 23;
	mov.b32 	%f271, %r172;
	ex2.approx.ftz.f32 	%f272, %f270;
	mul.f32 	%f273, %f272, %f271;
	mul.f32 	%f274, %f2, %f191;
	sub.f32 	%f275, %f274, %f194;
	fma.rn.f32 	%f276, %f146, %f250, %f262;
	fma.rn.f32 	%f277, %f174, %f273, %f276;
	add.f32 	%f278, %f275, %f277;
	sub.f32 	%f279, %f239, %f278;
	add.f32 	%f280, %f1, %f25;
	neg.f32 	%f281, %f280;
	div.rn.f32 	%f282, %f281, %f148;
	fma.rn.f32 	%f283, %f282, 0f3BBB989D, 0f3F000000;
	cvt.sat.f32.f32 	%f284, %f283;
	fma.rm.f32 	%f285, %f284, %f113, %f112;
	add.f32 	%f286, %f285, 0fCB40007F;
	neg.f32 	%f287, %f286;
	fma.rn.f32 	%f288, %f282, 0f3FB8AA3B, %f287;
	fma.rn.f32 	%f289, %f282, 0f32A57060, %f288;
	mov.b32 	%r173, %f285;
	shl.b32 	%r174, %r173, 23;
	mov.b32 	%f290, %r174;
	ex2.approx.ftz.f32 	%f291, %f289;
	mul.f32 	%f292, %f291, %f290;
	div.rn.f32 	%f293, %f281, %f161;
	fma.rn.f32 	%f294, %f293, 0f3BBB989D, 0f3F000000;
	cvt.sat.f32.f32 	%f295, %f294;
	fma.rm.f32 	%f296, %f295, %f113, %f112;
	add.f32 	%f297, %f296, 0fCB40007F;
	neg.f32 	%f298, %f297;
	fma.rn.f32 	%f299, %f293, 0f3FB8AA3B, %f298;
	fma.rn.f32 	%f300, %f293, 0f32A57060, %f299;
	mov.b32 	%r175, %f296;
	shl.b32 	%r176, %r175, 23;
	mov.b32 	%f301, %r176;
	ex2.approx.ftz.f32 	%f302, %f300;
	mul.f32 	%f303, %f302, %f301;
	mul.f32 	%f304, %f160, %f303;
	div.rn.f32 	%f305, %f281, %f175;
	fma.rn.f32 	%f306, %f305, 0f3BBB989D, 0f3F000000;
	cvt.sat.f32.f32 	%f307, %f306;
	fma.rm.f32 	%f308, %f307, %f113, %f112;
	add.f32 	%f309, %f308, 0fCB40007F;
	neg.f32 	%f310, %f309;
	fma.rn.f32 	%f311, %f305, 0f3FB8AA3B, %f310;
	fma.rn.f32 	%f312, %f305, 0f32A57060, %f311;
	mov.b32 	%r177, %f308;
	shl.b32 	%r178, %r177, 23;
	mov.b32 	%f313, %r178;
	ex2.approx.ftz.f32 	%f314, %f312;
	mul.f32 	%f315, %f314, %f313;
	mul.f32 	%f316, %f280, %f191;
	sub.f32 	%f317, %f316, %f194;
	fma.rn.f32 	%f318, %f146, %f292, %f304;
	fma.rn.f32 	%f319, %f174, %f315, %f318;
	add.f32 	%f320, %f317, %f319;
	sub.f32 	%f321, %f279, %f320;
	add.f32 	%f322, %f25, %f2;
	neg.f32 	%f323, %f322;
	div.rn.f32 	%f324, %f323, %f148;
	fma.rn.f32 	%f325, %f324, 0f3BBB989D, 0f3F000000;
	cvt.sat.f32.f32 	%f326, %f325;
	fma.rm.f32 	%f327, %f326, %f113, %f112;
	add.f32 	%f328, %f327, 0fCB40007F;
	neg.f32 	%f329, %f328;
	fma.rn.f32 	%f330, %f324, 0f3FB8AA3B, %f329;
	fma.rn.f32 	%f331, %f324, 0f32A57060, %f330;
	mov.b32 	%r179, %f327;
	shl.b32 	%r180, %r179, 23;
	mov.b32 	%f332, %r180;
	ex2.approx.ftz.f32 	%f333, %f331;
	mul.f32 	%f334, %f333, %f332;
	div.rn.f32 	%f335, %f323, %f161;
	fma.rn.f32 	%f336, %f335, 0f3BBB989D, 0f3F000000;
	cvt.sat.f32.f32 	%f337, %f336;
	fma.rm.f32 	%f338, %f337, %f113, %f112;
	add.f32 	%f339, %f338, 0fCB40007F;
	neg.f32 	%f340, %f339;
	fma.rn.f32 	%f341, %f335, 0f3FB8AA3B, %f340;
	fma.rn.f32 	%f342, %f335, 0f32A57060, %f341;
	mov.b32 	%r181, %f338;
	shl.b32 	%r182, %r181, 23;
	mov.b32 	%f343, %r182;
	ex2.approx.ftz.f32 	%f344, %f342;
	mul.f32 	%f345, %f344, %f343;
	mul.f32 	%f346, %f160, %f345;
	div.rn.f32 	%f347, %f323, %f175;
	fma.rn.f32 	%f348, %f347, 0f3BBB989D, 0f3F000000;
	cvt.sat.f32.f32 	%f349, %f348;
	fma.rm.f32 	%f350, %f349, %f113, %f112;
	add.f32 	%f351, %f350, 0fCB40007F;
	neg.f32 	%f352, %f351;
	fma.rn.f32 	%f353, %f347, 0f3FB8AA3B, %f352;
	fma.rn.f32 	%f354, %f347, 0f32A57060, %f353;
	mov.b32 	%r183, %f350;
	shl.b32 	%r184, %r183, 23;
	mov.b32 	%f355, %r184;
	ex2.approx.ftz.f32 	%f356, %f354;
	mul.f32 	%f357, %f356, %f355;
	mul.f32 	%f358, %f322, %f191;
	sub.f32 	%f359, %f358, %f194;
	fma.rn.f32 	%f360, %f146, %f334, %f346;
	fma.rn.f32 	%f361, %f174, %f357, %f360;
	add.f32 	%f362, %f359, %f361;
	sub.f32 	%f363, %f321, %f362;
	add.f32 	%f364, %f2, %f280;
	neg.f32 	%f365, %f364;
	div.rn.f32 	%f366, %f365, %f148;
	fma.rn.f32 	%f367, %f366, 0f3BBB989D, 0f3F000000;
	cvt.sat.f32.f32 	%f368, %f367;
	fma.rm.f32 	%f369, %f368, %f113, %f112;
	add.f32 	%f370, %f369, 0fCB40007F;
	neg.f32 	%f371, %f370;
	fma.rn.f32 	%f372, %f366, 0f3FB8AA3B, %f371;
	fma.rn.f32 	%f373, %f366, 0f32A57060, %f372;
	mov.b32 	%r185, %f369;
	shl.b32 	%r186, %r185, 23;
	mov.b32 	%f374, %r186;
	ex2.approx.ftz.f32 	%f375, %f373;
	mul.f32 	%f376, %f375, %f374;
	div.rn.f32 	%f377, %f365, %f161;
	fma.rn.f32 	%f378, %f377, 0f3BBB989D, 0f3F000000;
	cvt.sat.f32.f32 	%f379, %f378;
	fma.rm.f32 	%f380, %f379, %f113, %f112;
	add.f32 	%f381, %f380, 0fCB40007F;
	neg.f32 	%f382, %f381;
	fma.rn.f32 	%f383, %f377, 0f3FB8AA3B, %f382;
	fma.rn.f32 	%f384, %f377, 0f32A57060, %f383;
	mov.b32 	%r187, %f380;
	shl.b32 	%r188, %r187, 23;
	mov.b32 	%f385, %r188;
	ex2.approx.ftz.f32 	%f386, %f384;
	mul.f32 	%f387, %f386, %f385;
	mul.f32 	%f388, %f160, %f387;
	div.rn.f32 	%f389, %f365, %f175;
	fma.rn.f32 	%f390, %f389, 0f3BBB989D, 0f3F000000;
	cvt.sat.f32.f32 	%f391, %f390;
	fma.rm.f32 	%f392, %f391, %f113, %f112;
	add.f32 	%f393, %f392, 0fCB40007F;
	neg.f32 	%f394, %f393;
	fma.rn.f32 	%f395, %f389, 0f3FB8AA3B, %f394;
	fma.rn.f32 	%f396, %f389, 0f32A57060, %f395;
	mov.b32 	%r189, %f392;
	shl.b32 	%r190, %r189, 23;
	mov.b32 	%f397, %r190;
	ex2.approx.ftz.f32 	%f398, %f396;
	mul.f32 	%f399, %f398, %f397;
	mul.f32 	%f400, %f364, %f191;
	sub.f32 	%f401, %f400, %f194;
	fma.rn.f32 	%f402, %f146, %f376, %f388;
	fma.rn.f32 	%f403, %f174, %f399, %f402;
	add.f32 	%f404, %f401, %f403;
	add.f32 	%f405, %f363, %f404;
	fma.rn.f32 	%f406, %f405, 0f3BBB989D, 0f3F000000;
	cvt.sat.f32.f32 	%f407, %f406;
	fma.rm.f32 	%f408, %f407, %f113, %f112;
	add.f32 	%f409, %f408, 0fCB40007F;
	neg.f32 	%f410, %f409;
	fma.rn.f32 	%f411, %f405, 0f3FB8AA3B, %f410;
	fma.rn.f32 	%f412, %f405, 0f32A57060, %f411;
	mov.b32 	%r191, %f408;
	shl.b32 	%r192, %r191, 23;
	mov.b32 	%f413, %r192;
	ex2.approx.ftz.f32 	%f414, %f412;
	mul.f32 	%f415, %f414, %f413;
	mul.f32 	%f416, %f143, %f415;
	mul.f32 	%f417, %f145, 0f00000000;
	sub.f32 	%f418, %f416, %f417;
	mul.f32 	%f419, %f145, %f415;
	fma.rn.f32 	%f420, %f143, 0f00000000, %f419;
	mul.wide.s32 	%rd67, %r1, 8;
	add.s64 	%rd68, %rd66, %rd67;
	st.global.v2.f32 	[%rd68], {%f418, %f420};
	ret;

}
	// .globl	_Z18kernelNonRephasingP6float2ffiPf
.visible .entry _Z18kernelNonRephasingP6float2ffiPf(
	.param .u64 .ptr .align 1 _Z18kernelNonRephasingP6float2ffiPf_param_0,
	.param .f32 _Z18kernelNonRephasingP6float2ffiPf_param_1,
	.param .f32 _Z18kernelNonRephasingP6float2ffiPf_param_2,
	.param .u32 _Z18kernelNonRephasingP6float2ffiPf_param_3,
	.param .u64 .ptr .align 1 _Z18kernelNonRephasingP6float2ffiPf_param_4
)
{
	.local .align 4 .b8 	__local_depot4[28];
	.reg .b64 	%SP;
	.reg .b64 	%SPL;
	.reg .pred 	%p<33>;
	.reg .b32 	%r<209>;
	.reg .b32 	%f<424>;
	.reg .b64 	%rd<81>;
	.reg .b64 	%fd<22>;

	mov.u64 	%SPL, __local_depot4;
	ld.param.u64 	%rd31, [_Z18kernelNonRephasingP6float2ffiPf_param_0];
	ld.param.f32 	%f27, [_Z18kernelNonRephasingP6float2ffiPf_param_1];
	ld.param.f32 	%f26, [_Z18kernelNonRephasingP6float2ffiPf_param_2];
	ld.param.u32 	%r56, [_Z18kernelNonRephasingP6float2ffiPf_param_3];
	ld.param.u64 	%rd32, [_Z18kernelNonRephasingP6float2ffiPf_param_4];
	cvta.to.global.u64 	%rd1, %rd32;
	add.u64 	%rd2, %SPL, 0;
	mov.u32 	%r57, %ctaid.x;
	mov.u32 	%r58, %ntid.x;
	mov.u32 	%r59, %tid.x;
	mad.lo.s32 	%r60, %r57, %r58, %r59;
	mov.u32 	%r61, %ctaid.y;
	mov.u32 	%r62, %ntid.y;
	mov.u32 	%r63, %tid.y;
	mad.lo.s32 	%r64, %r61, %r62, %r63;
	mad.lo.s32 	%r1, %r56, %r60, %r64;
	cvt.rn.f32.s32 	%f28, %r60;
	mul.f32 	%f1, %f27, %f28;
	cvt.rn.f32.u32 	%f29, %r64;
	mul.f32 	%f2, %f27, %f29;
	add.f32 	%f3, %f2, %f1;
	ld.global.f32 	%f4, [%rd1+36];
	mul.f32 	%f30, %f4, %f3;
	cvt.f64.f32 	%fd1, %f30;
	mul.f64 	%fd2, %fd1, 0dBFC81C5975EEBA82;
	cvt.rn.f32.f64 	%f5, %fd2;
	mul.f32 	%f31, %f5, 0f3F22F983;
	cvt.rni.s32.f32 	%r200, %f31;
	cvt.rn.f32.s32 	%f32, %r200;
	fma.rn.f32 	%f33, %f32, 0fBFC90FDA, %f5;
	fma.rn.f32 	%f34, %f32, 0fB3A22168, %f33;
	fma.rn.f32 	%f421, %f32, 0fA7C234C5, %f34;
	abs.f32 	%f7, %f5;
	setp.ltu.f32 	%p1, %f7, 0f47CE4780;
	mov.u32 	%r196, %r200;
	mov.f32 	%f420, %f421;
	@%p1 bra 	$L__BB4_8;
	setp.neu.f32 	%p2, %f7, 0f7F800000;
	@%p2 bra 	$L__BB4_3;
	mov.f32 	%f37, 0f00000000;
	mul.rn.f32 	%f420, %f5, %f37;
	mov.b32 	%r196, 0;
	bra.uni 	$L__BB4_8;
$L__BB4_3:
	mov.b32 	%r3, %f5;
	shl.b32 	%r66, %r3, 8;
	or.b32  	%r4, %r66, -2147483648;
	mov.b64 	%rd71, 0;
	mov.b32 	%r193, 0;
	mov.u64 	%rd69, __cudart_i2opi_f;
	mov.u64 	%rd70, %rd2;
$L__BB4_4:
	.pragma "nounroll";
	ld.global.nc.u32 	%r67, [%rd69];
	mad.wide.u32 	%rd36, %r67, %r4, %rd71;
	shr.u64 	%rd71, %rd36, 32;
	st.local.u32 	[%rd70], %rd36;
	add.s32 	%r193, %r193, 1;
	add.s64 	%rd70, %rd70, 4;
	add.s64 	%rd69, %rd69, 4;
	setp.ne.s32 	%p3, %r193, 6;
	@%p3 bra 	$L__BB4_4;
	shr.u32 	%r68, %r3, 23;
	st.local.u32 	[%rd2+24], %rd71;
	and.b32  	%r7, %r68, 31;
	and.b32  	%r69, %r68, 224;
	add.s32 	%r70, %r69, -128;
	shr.u32 	%r71, %r70, 5;
	mul.wide.u32 	%rd37, %r71, 4;
	sub.s64 	%rd9, %rd2, %rd37;
	ld.local.u32 	%r194, [%rd9+24];
	ld.local.u32 	%r195, [%rd9+20];
	setp.eq.s32 	%p4, %r7, 0;
	@%p4 bra 	$L__BB4_7;
	shf.l.wrap.b32 	%r194, %r195, %r194, %r7;
	ld.local.u32 	%r72, [%rd9+16];
	shf.l.wrap.b32 	%r195, %r72, %r195, %r7;
$L__BB4_7:
	shr.u32 	%r73, %r194, 30;
	shf.l.wrap.b32 	%r74, %r195, %r194, 2;
	shl.b32 	%r75, %r195, 2;
	shr.u32 	%r76, %r74, 31;
	add.s32 	%r77, %r76, %r73;
	neg.s32 	%r78, %r77;
	setp.lt.s32 	%p5, %r3, 0;
	selp.b32 	%r196, %r78, %r77, %p5;
	xor.b32  	%r79, %r74, %r3;
	shr.s32 	%r80, %r74, 31;
	xor.b32  	%r81, %r80, %r74;
	xor.b32  	%r82, %r80, %r75;
	cvt.u64.u32 	%rd38, %r81;
	shl.b64 	%rd39, %rd38, 32;
	cvt.u64.u32 	%rd40, %r82;
	or.b64  	%rd41, %rd39, %rd40;
	cvt.rn.f64.s64 	%fd3, %rd41;
	mul.f64 	%fd4, %fd3, 0d3BF921FB54442D19;
	cvt.rn.f32.f64 	%f35, %fd4;
	neg.f32 	%f36, %f35;
	setp.lt.s32 	%p6, %r79, 0;
	selp.f32 	%f420, %f36, %f35, %p6;
$L__BB4_8:
	setp.ltu.f32 	%p7, %f7, 0f47CE4780;
	add.s32 	%r84, %r196, 1;
	mul.rn.f32 	%f38, %f420, %f420;
	and.b32  	%r85, %r196, 1;
	setp.eq.b32 	%p8, %r85, 1;
	selp.f32 	%f39, %f420, 0f3F800000, %p8;
	fma.rn.f32 	%f40, %f38, %f39, 0f00000000;
	fma.rn.f32 	%f41, %f38, 0f37CBAC00, 0fBAB607ED;
	selp.f32 	%f42, 0fB94D4153, %f41, %p8;
	selp.f32 	%f43, 0f3C0885E4, 0f3D2AAABB, %p8;
	fma.rn.f32 	%f44, %f42, %f38, %f43;
	selp.f32 	%f45, 0fBE2AAAA8, 0fBEFFFFFF, %p8;
	fma.rn.f32 	%f46, %f44, %f38, %f45;
	fma.rn.f32 	%f47, %f46, %f40, %f39;
	and.b32  	%r86, %r84, 2;
	setp.eq.s32 	%p9, %r86, 0;
	mov.f32 	%f48, 0f00000000;
	sub.f32 	%f49, %f48, %f47;
	selp.f32 	%f11, %f47, %f49, %p9;
	@%p7 bra 	$L__BB4_16;
	setp.neu.f32 	%p10, %f7, 0f7F800000;
	@%p10 bra 	$L__BB4_11;
	mov.f32 	%f52, 0f00000000;
	mul.rn.f32 	%f421, %f5, %f52;
	mov.b32 	%r200, 0;
	bra.uni 	$L__BB4_16;
$L__BB4_11:
	mov.b32 	%r16, %f5;
	shl.b32 	%r88, %r16, 8;
	or.b32  	%r17, %r88, -2147483648;
	mov.b64 	%rd74, 0;
	mov.b32 	%r197, 0;
	mov.u64 	%rd72, __cudart_i2opi_f;
	mov.u64 	%rd73, %rd2;
$L__BB4_12:
	.pragma "nounroll";
	ld.global.nc.u32 	%r89, [%rd72];
	mad.wide.u32 	%rd44, %r89, %r17, %rd74;
	shr.u64 	%rd74, %rd44, 32;
	st.local.u32 	[%rd73], %rd44;
	add.s32 	%r197, %r197, 1;
	add.s64 	%rd73, %rd73, 4;
	add.s64 	%rd72, %rd72, 4;
	setp.ne.s32 	%p11, %r197, 6;
	@%p11 bra 	$L__BB4_12;
	shr.u32 	%r90, %r16, 23;
	st.local.u32 	[%rd2+24], %rd74;
	and.b32  	%r20, %r90, 31;
	and.b32  	%r91, %r90, 224;
	add.s32 	%r92, %r91, -128;
	shr.u32 	%r93, %r92, 5;
	mul.wide.u32 	%rd45, %r93, 4;
	sub.s64 	%rd16, %rd2, %rd45;
	ld.local.u32 	%r198, [%rd16+24];
	ld.local.u32 	%r199, [%rd16+20];
	setp.eq.s32 	%p12, %r20, 0;
	@%p12 bra 	$L__BB4_15;
	shf.l.wrap.b32 	%r198, %r199, %r198, %r20;
	ld.local.u32 	%r94, [%rd16+16];
	shf.l.wrap.b32 	%r199, %r94, %r199, %r20;
$L__BB4_15:
	shr.u32 	%r95, %r198, 30;
	shf.l.wrap.b32 	%r96, %r199, %r198, 2;
	shl.b32 	%r97, %r199, 2;
	shr.u32 	%r98, %r96, 31;
	add.s32 	%r99, %r98, %r95;
	neg.s32 	%r100, %r99;
	setp.lt.s32 	%p13, %r16, 0;
	selp.b32 	%r200, %r100, %r99, %p13;
	xor.b32  	%r101, %r96, %r16;
	shr.s32 	%r102, %r96, 31;
	xor.b32  	%r103, %r102, %r96;
	xor.b32  	%r104, %r102, %r97;
	cvt.u64.u32 	%rd46, %r103;
	shl.b64 	%rd47, %rd46, 32;
	cvt.u64.u32 	%rd48, %r104;
	or.b64  	%rd49, %rd47, %rd48;
	cvt.rn.f64.s64 	%fd5, %rd49;
	mul.f64 	%fd6, %fd5, 0d3BF921FB54442D19;
	cvt.rn.f32.f64 	%f50, %fd6;
	neg.f32 	%f51, %f50;
	setp.lt.s32 	%p14, %r101, 0;
	selp.f32 	%f421, %f51, %f50, %p14;
$L__BB4_16:
	mul.rn.f32 	%f53, %f421, %f421;
	and.b32  	%r106, %r200, 1;
	setp.eq.b32 	%p15, %r106, 1;
	selp.f32 	%f54, 0f3F800000, %f421, %p15;
	fma.rn.f32 	%f55, %f53, %f54, 0f00000000;
	fma.rn.f32 	%f56, %f53, 0f37CBAC00, 0fBAB607ED;
	selp.f32 	%f57, %f56, 0fB94D4153, %p15;
	selp.f32 	%f58, 0f3D2AAABB, 0f3C0885E4, %p15;
	fma.rn.f32 	%f59, %f57, %f53, %f58;
	selp.f32 	%f60, 0fBEFFFFFF, 0fBE2AAAA8, %p15;
	fma.rn.f32 	%f61, %f59, %f53, %f60;
	fma.rn.f32 	%f62, %f61, %f55, %f54;
	and.b32  	%r107, %r200, 2;
	setp.eq.s32 	%p16, %r107, 0;
	mov.f32 	%f63, 0f00000000;
	sub.f32 	%f64, %f63, %f62;
	selp.f32 	%f15, %f62, %f64, %p16;
	ld.global.f32 	%f65, [%rd1+40];
	sub.f32 	%f66, %f4, %f65;
	mul.f32 	%f67, %f2, %f66;
	fma.rn.f32 	%f68, %f1, %f4, %f67;
	cvt.f64.f32 	%fd7, %f68;
	mul.f64 	%fd8, %fd7, 0dBFC81C5975EEBA82;
	cvt.rn.f32.f64 	%f16, %fd8;
	mul.f32 	%f69, %f16, 0f3F22F983;
	cvt.rni.s32.f32 	%r208, %f69;
	cvt.rn.f32.s32 	%f70, %r208;
	fma.rn.f32 	%f71, %f70, 0fBFC90FDA, %f16;
	fma.rn.f32 	%f72, %f70, 0fB3A22168, %f71;
	fma.rn.f32 	%f423, %f70, 0fA7C234C5, %f72;
	abs.f32 	%f18, %f16;
	setp.ltu.f32 	%p17, %f18, 0f47CE4780;
	mov.u32 	%r204, %r208;
	mov.f32 	%f422, %f423;
	@%p17 bra 	$L__BB4_24;
	setp.neu.f32 	%p18, %f18, 0f7F800000;
	@%p18 bra 	$L__BB4_19;
	mov.f32 	%f75, 0f00000000;
	mul.rn.f32 	%f422, %f16, %f75;
	mov.b32 	%r204, 0;
	bra.uni 	$L__BB4_24;
$L__BB4_19:
	mov.b32 	%r30, %f16;
	shl.b32 	%r109, %r30, 8;
	or.b32  	%r31, %r109, -2147483648;
	mov.b64 	%rd77, 0;
	mov.b32 	%r201, 0;
	mov.u64 	%rd75, __cudart_i2opi_f;
	mov.u64 	%rd76, %rd2;
$L__BB4_20:
	.pragma "nounroll";
	ld.global.nc.u32 	%r110, [%rd75];
	mad.wide.u32 	%rd52, %r110, %r31, %rd77;
	shr.u64 	%rd77, %rd52, 32;
	st.local.u32 	[%rd76], %rd52;
	add.s32 	%r201, %r201, 1;
	add.s64 	%rd76, %rd76, 4;
	add.s64 	%rd75, %rd75, 4;
	setp.ne.s32 	%p19, %r201, 6;
	@%p19 bra 	$L__BB4_20;
	shr.u32 	%r111, %r30, 23;
	st.local.u32 	[%rd2+24], %rd77;
	and.b32  	%r34, %r111, 31;
	and.b32  	%r112, %r111, 224;
	add.s32 	%r113, %r112, -128;
	shr.u32 	%r114, %r113, 5;
	mul.wide.u32 	%rd53, %r114, 4;
	sub.s64 	%rd23, %rd2, %rd53;
	ld.local.u32 	%r202, [%rd23+24];
	ld.local.u32 	%r203, [%rd23+20];
	setp.eq.s32 	%p20, %r34, 0;
	@%p20 bra 	$L__BB4_23;
	shf.l.wrap.b32 	%r202, %r203, %r202, %r34;
	ld.local.u32 	%r115, [%rd23+16];
	shf.l.wrap.b32 	%r203, %r115, %r203, %r34;
$L__BB4_23:
	shr.u32 	%r116, %r202, 30;
	shf.l.wrap.b32 	%r117, %r203, %r202, 2;
	shl.b32 	%r118, %r203, 2;
	shr.u32 	%r119, %r117, 31;
	add.s32 	%r120, %r119, %r116;
	neg.s32 	%r121, %r120;
	setp.lt.s32 	%p21, %r30, 0;
	selp.b32 	%r204, %r121, %r120, %p21;
	xor.b32  	%r122, %r117, %r30;
	shr.s32 	%r123, %r117, 31;
	xor.b32  	%r124, %r123, %r117;
	xor.b32  	%r125, %r123, %r118;
	cvt.u64.u32 	%rd54, %r124;
	shl.b64 	%rd55, %rd54, 32;
	cvt.u64.u32 	%rd56, %r125;
	or.b64  	%rd57, %rd55, %rd56;
	cvt.rn.f64.s64 	%fd9, %rd57;
	mul.f64 	%fd10, %fd9, 0d3BF921FB54442D19;
	cvt.rn.f32.f64 	%f73, %fd10;
	neg.f32 	%f74, %f73;
	setp.lt.s32 	%p22, %r122, 0;
	selp.f32 	%f422, %f74, %f73, %p22;
$L__BB4_24:
	setp.ltu.f32 	%p23, %f18, 0f47CE4780;
	add.s32 	%r127, %r204, 1;
	mul.rn.f32 	%f76, %f422, %f422;
	and.b32  	%r128, %r204, 1;
	setp.eq.b32 	%p24, %r128, 1;
	selp.f32 	%f77, %f422, 0f3F800000, %p24;
	fma.rn.f32 	%f78, %f76, %f77, 0f00000000;
	fma.rn.f32 	%f79, %f76, 0f37CBAC00, 0fBAB607ED;
	selp.f32 	%f80, 0fB94D4153, %f79, %p24;
	selp.f32 	%f81, 0f3C0885E4, 0f3D2AAABB, %p24;
	fma.rn.f32 	%f82, %f80, %f76, %f81;
	selp.f32 	%f83, 0fBE2AAAA8, 0fBEFFFFFF, %p24;
	fma.rn.f32 	%f84, %f82, %f76, %f83;
	fma.rn.f32 	%f85, %f84, %f78, %f77;
	and.b32  	%r129, %r127, 2;
	setp.eq.s32 	%p25, %r129, 0;
	mov.f32 	%f86, 0f00000000;
	sub.f32 	%f87, %f86, %f85;
	selp.f32 	%f22, %f85, %f87, %p25;
	@%p23 bra 	$L__BB4_32;
	setp.neu.f32 	%p26, %f18, 0f7F800000;
	@%p26 bra 	$L__BB4_27;
	mov.f32 	%f90, 0f00000000;
	mul.rn.f32 	%f423, %f16, %f90;
	mov.b32 	%r208, 0;
	bra.uni 	$L__BB4_32;
$L__BB4_27:
	mov.b32 	%r43, %f16;
	shl.b32 	%r131, %r43, 8;
	or.b32  	%r44, %r131, -2147483648;
	mov.b64 	%rd80, 0;
	mov.b32 	%r205, 0;
	mov.u64 	%rd78, __cudart_i2opi_f;
	mov.u64 	%rd79, %rd2;
$L__BB4_28:
	.pragma "nounroll";
	ld.global.nc.u32 	%r132, [%rd78];
	mad.wide.u32 	%rd60, %r132, %r44, %rd80;
	shr.u64 	%rd80, %rd60, 32;
	st.local.u32 	[%rd79], %rd60;
	add.s32 	%r205, %r205, 1;
	add.s64 	%rd79, %rd79, 4;
	add.s64 	%rd78, %rd78, 4;
	setp.ne.s32 	%p27, %r205, 6;
	@%p27 bra 	$L__BB4_28;
	shr.u32 	%r133, %r43, 23;
	st.local.u32 	[%rd2+24], %rd80;
	and.b32  	%r47, %r133, 31;
	and.b32  	%r134, %r133, 224;
	add.s32 	%r135, %r134, -128;
	shr.u32 	%r136, %r135, 5;
	mul.wide.u32 	%rd61, %r136, 4;
	sub.s64 	%rd30, %rd2, %rd61;
	ld.local.u32 	%r206, [%rd30+24];
	ld.local.u32 	%r207, [%rd30+20];
	setp.eq.s32 	%p28, %r47, 0;
	@%p28 bra 	$L__BB4_31;
	shf.l.wrap.b32 	%r206, %r207, %r206, %r47;
	ld.local.u32 	%r137, [%rd30+16];
	shf.l.wrap.b32 	%r207, %r137, %r207, %r47;
$L__BB4_31:
	shr.u32 	%r138, %r206, 30;
	shf.l.wrap.b32 	%r139, %r207, %r206, 2;
	shl.b32 	%r140, %r207, 2;
	shr.u32 	%r141, %r139, 31;
	add.s32 	%r142, %r141, %r138;
	neg.s32 	%r143, %r142;
	setp.lt.s32 	%p29, %r43, 0;
	selp.b32 	%r208, %r143, %r142, %p29;
	xor.b32  	%r144, %r139, %r43;
	shr.s32 	%r145, %r139, 31;
	xor.b32  	%r146, %r145, %r139;
	xor.b32  	%r147, %r145, %r140;
	cvt.u64.u32 	%rd62, %r146;
	shl.b64 	%rd63, %rd62, 32;
	cvt.u64.u32 	%rd64, %r147;
	or.b64  	%rd65, %rd63, %rd64;
	cvt.rn.f64.s64 	%fd11, %rd65;
	mul.f64 	%fd12, %fd11, 0d3BF921FB54442D19;
	cvt.rn.f32.f64 	%f88, %fd12;
	neg.f32 	%f89, %f88;
	setp.lt.s32 	%p30, %r144, 0;
	selp.f32 	%f423, %f89, %f88, %p30;
$L__BB4_32:
	cvta.to.global.u64 	%rd66, %rd31;
	mul.rn.f32 	%f91, %f423, %f423;
	and.b32  	%r149, %r208, 1;
	setp.eq.b32 	%p31, %r149, 1;
	selp.f32 	%f92, 0f3F800000, %f423, %p31;
	fma.rn.f32 	%f93, %f91, %f92, 0f00000000;
	fma.rn.f32 	%f94, %f91, 0f37CBAC00, 0fBAB607ED;
	selp.f32 	%f95, %f94, 0fB94D4153, %p31;
	selp.f32 	%f96, 0f3D2AAABB, 0f3C0885E4, %p31;
	fma.rn.f32 	%f97, %f95, %f91, %f96;
	selp.f32 	%f98, 0fBEFFFFFF, 0fBE2AAAA8, %p31;
	fma.rn.f32 	%f99, %f97, %f91, %f98;
	fma.rn.f32 	%f100, %f99, %f93, %f92;
	and.b32  	%r150, %r208, 2;
	setp.eq.s32 	%p32, %r150, 0;
	mov.f32 	%f101, 0f00000000;
	sub.f32 	%f102, %f101, %f100;
	selp.f32 	%f103, %f100, %f102, %p32;
	ld.global.f32 	%f104, [%rd1+48];
	neg.f32 	%f105, %f2;
	mul.f32 	%f106, %f104, %f105;
	cvt.f64.f32 	%fd13, %f106;
	ld.global.f32 	%f107, [%rd1+44];
	cvt.f64.f32 	%fd14, %f107;
	add.f64 	%fd15, %fd14, %fd14;
	div.rn.f64 	%fd16, %fd13, %fd15;
	cvt.rn.f32.f64 	%f108, %fd16;
	fma.rn.f32 	%f109, %f108, 0f3BBB989D, 0f3F000000;
	cvt.sat.f32.f32 	%f110, %f109;
	mov.f32 	%f111, 0f4B400001;
	mov.f32 	%f112, 0f437C0000;
	fma.rm.f32 	%f113, %f110, %f112, %f111;
	add.f32 	%f114, %f113, 0fCB40007F;
	neg.f32 	%f115, %f114;
	fma.rn.f32 	%f116, %f108, 0f3FB8AA3B, %f115;
	fma.rn.f32 	%f117, %f108, 0f32A57060, %f116;
	mov.b32 	%r151, %f113;
	shl.b32 	%r152, %r151, 23;
	mov.b32 	%f118, %r152;
	ex2.approx.ftz.f32 	%f119, %f117;
	mul.f32 	%f120, %f119, %f118;
	mul.f32 	%f121, %f22, %f120;
	mul.f32 	%f122, %f103, 0f00000000;
	sub.f32 	%f123, %f121, %f122;
	mul.f32 	%f124, %f103, %f120;
	fma.rn.f32 	%f125, %f22, 0f00000000, %f124;
	sub.f32 	%f126, %f11, %f123;
	sub.f32 	%f127, %f15, %f125;
	cvt.f64.f32 	%fd17, %f3;
	cvt.f64.f32 	%fd18, %f26;
	fma.rn.f64 	%fd19, %fd18, 0d4000000000000000, %fd17;
	neg.f64 	%fd20, %fd19;
	div.rn.f64 	%fd21, %fd20, %fd15;
	cvt.rn.f32.f64 	%f128, %fd21;
	fma.rn.f32 	%f129, %f128, 0f3BBB989D, 0f3F000000;
	cvt.sat.f32.f32 	%f130, %f129;
	fma.rm.f32 	%f131, %f130, %f112, %f111;
	add.f32 	%f132, %f131, 0fCB40007F;
	neg.f32 	%f133, %f132;
	fma.rn.f32 	%f134, %f128, 0f3FB8AA3B, %f133;
	fma.rn.f32 	%f135, %f128, 0f32A57060, %f134;
	mov.b32 	%r153, %f131;
	shl.b32 	%r154, %r153, 23;
	mov.b32 	%f136, %r154;
	ex2.approx.ftz.f32 	%f137, %f135;
	mul.f32 	%f138, %f137, %f136;
	mul.f32 	%f139, %f138, %f126;
	mul.f32 	%f140, %f127, 0f00000000;
	sub.f32 	%f141, %f139, %f140;
	mul.f32 	%f142, %f138, %f127;
	fma.rn.f32 	%f143, %f126, 0f00000000, %f142;
	ld.global.f32 	%f144, [%rd1+12];
	neg.f32 	%f145, %f1;
	ld.global.f32 	%f146, [%rd1+24];
	div.rn.f32 	%f147, %f145, %f146;
	fma.rn.f32 	%f148, %f147, 0f3BBB989D, 0f3F000000;
	cvt.sat.f32.f32 	%f149, %f148;
	fma.rm.f32 	%f150, %f149, %f112, %f111;
	add.f32 	%f151, %f150, 0fCB40007F;
	neg.f32 	%f152, %f151;
	fma.rn.f32 	%f153, %f147, 0f3FB8AA3B, %f152;
	fma.rn.f32 	%f154, %f147, 0f32A57060, %f153;
	mov.b32 	%r155, %f150;
	shl.b32 	%r156, %r155, 23;
	mov.b32 	%f155, %r156;
	ex2.approx.ftz.f32 	%f156, %f154;
	mul.f32 	%f157, %f156, %f155;
	ld.global.f32 	%f158, [%rd1+16];
	ld.global.f32 	%f159, [%rd1+28];
	div.rn.f32 	%f160, %f145, %f159;
	fma.rn.f32 	%f161, %f160, 0f3BBB989D, 0f3F000000;
	cvt.sat.f32.f32 	%f162, %f161;
	fma.rm.f32 	%f163, %f162, %f112, %f111;
	add.f32 	%f164, %f163, 0fCB40007F;
	neg.f32 	%f165, %f164;
	fma.rn.f32 	%f166, %f160, 0f3FB8AA3B, %f165;
	fma.rn.f32 	%f167, %f160, 0f32A57060, %f166;
	mov.b32 	%r157, %f163;
	shl.b32 	%r158, %r157, 23;
	mov.b32 	%f168, %r158;
	ex2.approx.ftz.f32 	%f169, %f167;
	mul.f32 	%f170, %f169, %f168;
	mul.f32 	%f171, %f158, %f170;
	ld.global.f32 	%f172, [%rd1+20];
	ld.global.f32 	%f173, [%rd1+32];
	div.rn.f32 	%f174, %f145, %f173;
	fma.rn.f32 	%f175, %f174, 0f3BBB989D, 0f3F000000;
	cvt.sat.f32.f32 	%f176, %f175;
	fma.rm.f32 	%f177, %f176, %f112, %f111;
	add.f32 	%f178, %f177, 0fCB40007F;
	neg.f32 	%f179, %f178;
	fma.rn.f32 	%f180, %f174, 0f3FB8AA3B, %f179;
	fma.rn.f32 	%f181, %f174, 0f32A57060, %f180;
	mov.b32 	%r159, %f177;
	shl.b32 	%r160, %r159, 23;
	mov.b32 	%f182, %r160;
	ex2.approx.ftz.f32 	%f183, %f181;
	mul.f32 	%f184, %f183, %f182;
	ld.global.f32 	%f185, [%rd1];
	ld.global.f32 	%f186, [%rd1+4];
	add.f32 	%f187, %f185, %f186;
	ld.global.f32 	%f188, [%rd1+8];
	add.f32 	%f189, %f187, %f188;
	mul.f32 	%f190, %f1, %f189;
	add.f32 	%f191, %f144, %f158;
	add.f32 	%f192, %f191, %f172;
	sub.f32 	%f193, %f190, %f192;
	fma.rn.f32 	%f194, %f144, %f157, %f171;
	fma.rn.f32 	%f195, %f172, %f184, %f194;
	add.f32 	%f196, %f193, %f195;
	neg.f32 	%f197, %f196;
	neg.f32 	%f198, %f26;
	div.rn.f32 	%f199, %f198, %f146;
	fma.rn.f32 	%f200, %f199, 0f3BBB989D, 0f3F000000;
	cvt.sat.f32.f32 	%f201, %f200;
	fma.rm.f32 	%f202, %f201, %f112, %f111;
	add.f32 	%f203, %f202, 0fCB40007F;
	neg.f32 	%f204, %f203;
	fma.rn.f32 	%f205, %f199, 0f3FB8AA3B, %f204;
	fma.rn.f32 	%f206, %f199, 0f32A57060, %f205;
	mov.b32 	%r161, %f202;
	shl.b32 	%r162, %r161, 23;
	mov.b32 	%f207, %r162;
	ex2.approx.ftz.f32 	%f208, %f206;
	mul.f32 	%f209, %f208, %f207;
	div.rn.f32 	%f210, %f198, %f159;
	fma.rn.f32 	%f211, %f210, 0f3BBB989D, 0f3F000000;
	cvt.sat.f32.f32 	%f212, %f211;
	fma.rm.f32 	%f213, %f212, %f112, %f111;
	add.f32 	%f214, %f213, 0fCB40007F;
	neg.f32 	%f215, %f214;
	fma.rn.f32 	%f216, %f210, 0f3FB8AA3B, %f215;
	fma.rn.f32 	%f217, %f210, 0f32A57060, %f216;
	mov.b32 	%r163, %f213;
	shl.b32 	%r164, %r163, 23;
	mov.b32 	%f218, %r164;
	ex2.approx.ftz.f32 	%f219, %f217;
	mul.f32 	%f220, %f219, %f218;
	mul.f32 	%f221, %f158, %f220;
	div.rn.f32 	%f222, %f198, %f173;
	fma.rn.f32 	%f223, %f222, 0f3BBB989D, 0f3F000000;
	cvt.sat.f32.f32 	%f224, %f223;
	fma.rm.f32 	%f225, %f224, %f112, %f111;
	add.f32 	%f226, %f225, 0fCB40007F;
	neg.f32 	%f227, %f226;
	fma.rn.f32 	%f228, %f222, 0f3FB8AA3B, %f227;
	fma.rn.f32 	%f229, %f222, 0f32A57060, %f228;
	mov.b32 	%r165, %f225;
	shl.b32 	%r166, %r165, 23;
	mov.b32 	%f230, %r166;
	ex2.approx.ftz.f32 	%f231, %f229;
	mul.f32 	%f232, %f231, %f230;
	mul.f32 	%f233, %f26, %f189;
	sub.f32 	%f234, %f233, %f192;
	fma.rn.f32 	%f235, %f144, %f209, %f221;
	fma.rn.f32 	%f236, %f172, %f232, %f235;
	add.f32 	%f237, %f234, %f236;
	sub.f32 	%f238, %f197, %f237;
	div.rn.f32 	%f239, %f105, %f146;
	fma.rn.f32 	%f240, %f239, 0f3BBB989D, 0f3F000000;
	cvt.sat.f32.f32 	%f241, %f240;
	fma.rm.f32 	%f242, %f241, %f112, %f111;
	add.f32 	%f243, %f242, 0fCB40007F;
	neg.f32 	%f244, %f243;
	fma.rn.f32 	%f245, %f239, 0f3FB8AA3B, %f244;
	fma.rn.f32 	%f246, %f239, 0f32A57060, %f245;
	mov.b32 	%r167, %f242;
	shl.b32 	%r168, %r167, 23;
	mov.b32 	%f247, %r168;
	ex2.approx.ftz.f32 	%f248, %f246;
	mul.f32 	%f249, %f248, %f247;
	div.rn.f32 	%f250, %f105, %f159;
	fma.rn.f32 	%f251, %f250, 0f3BBB989D, 0f3F000000;
	cvt.sat.f32.f32 	%f252, %f251;
	fma.rm.f32 	%f253, %f252, %f112, %f111;
	add.f32 	%f254, %f253, 0fCB40007F;
	neg.f32 	%f255, %f254;
	fma.rn.f32 	%f256, %f250, 0f3FB8AA3B, %f255;
	fma.rn.f32 	%f257, %f250, 0f32A57060, %f256;
	mov.b32 	%r169, %f253;
	shl.b32 	%r170, %r169, 23;
	mov.b32 	%f258, %r170;
	ex2.approx.ftz.f32 	%f259, %f257;
	mul.f32 	%f260, %f259, %f258;
	mul.f32 	%f261, %f158, %f260;
	div.rn.f32 	%f262, %f105, %f173;
	fma.rn.f32 	%f263, %f262, 0f3BBB989D, 0f3F000000;
	cvt.sat.f32.f32 	%f264, %f263;
	fma.rm.f32 	%f265, %f264, %f112, %f111;
	add.f32 	%f266, %f265, 0fCB40007F;
	neg.f32 	%f267, %f266;
	fma.rn.f32 	%f268, %f262, 0f3FB8AA3B, %f267;
	fma.rn.f32 	%f269, %f262, 0f32A57060, %f268;
	mov.b32 	%r171, %f265;
	shl.b32 	%r172, %r171, 23;
	mov.b32 	%f270, %r172;
	ex2.approx.ftz.f32 	%f271, %f269;
	mul.f32 	%f272, %f271, %f270;
	mul.f32 	%f273, %f2, %f189;
	sub.f32 	%f274, %f273, %f192;
	fma.rn.f32 	%f275, %f144, %f249, %f261;
	fma.rn.f32 	%f276, %f172, %f272, %f275;
	add.f32 	%f277, %f274, %f276;
	sub.f32 	%f278, %f238, %f277;
	add.f32 	%f279, %f1, %f26;
	neg.f32 	%f280, %f279;
	div.rn.f32 	%f281, %f280, %f146;
	fma.rn.f32 	%f282, %f281, 0f3BBB989D, 0f3F000000;
	cvt.sat.f32.f32 	%f283, %f282;
	fma.rm.f32 	%f284, %f283, %f112, %f111;
	add.f32 	%f285, %f284, 0fCB40007F;
	neg.f32 	%f286, %f285;
	fma.rn.f32 	%f287, %f281, 0f3FB8AA3B, %f286;
	fma.rn.f32 	%f288, %f281, 0f32A57060, %f287;
	mov.b32 	%r173, %f284;
	shl.b32 	%r174, %r173, 23;
	mov.b32 	%f289, %r174;
	ex2.approx.ftz.f32 	%f290, %f288;
	mul.f32 	%f291, %f290, %f289;
	div.rn.f32 	%f292, %f280, %f159;
	fma.rn.f32 	%f293, %f292, 0f3BBB989D, 0f3F000000;
	cvt.sat.f32.f32 	%f294, %f293;
	fma.rm.f32 	%f295, %f294, %f112, %f111;
	add.f32 	%f296, %f295, 0fCB40007F;
	neg.f32 	%f297, %f296;
	fma.rn.f32 	%f298, %f292, 0f3FB8AA3B, %f297;
	fma.rn.f32 	%f299, %f292, 0f32A57060, %f298;
	mov.b32 	%r175, %f295;
	shl.b32 	%r176, %r175, 23;
	mov.b32 	%f300, %r176;
	ex2.approx.ftz.f32 	%f301, %f299;
	mul.f32 	%f302, %f301, %f300;
	mul.f32 	%f303, %f158, %f302;
	div.rn.f32 	%f304, %f280, %f173;
	fma.rn.f32 	%f305, %f304, 0f3BBB989D, 0f3F000000;
	cvt.sat.f32.f32 	%f306, %f305;
	fma.rm.f32 	%f307, %f306, %f112, %f111;
	add.f32 	%f308, %f307, 0fCB40007F;
	neg.f32 	%f309, %f308;
	fma.rn.f32 	%f310, %f304, 0f3FB8AA3B, %f309;
	fma.rn.f32 	%f311, %f304, 0f32A57060, %f310;
	mov.b32 	%r177, %f307;
	shl.b32 	%r178, %r177, 23;
	mov.b32 	%f312, %r178;
	ex2.approx.ftz.f32 	%f313, %f311;
	mul.f32 	%f314, %f313, %f312;
	mul.f32 	%f315, %f279, %f189;
	sub.f32 	%f316, %f315, %f192;
	fma.rn.f32 	%f317, %f144, %f291, %f303;
	fma.rn.f32 	%f318, %f172, %f314, %f317;
	add.f32 	%f319, %f316, %f318;
	add.f32 	%f320, %f278, %f319;
	add.f32 	%f321, %f26, %f2;
	neg.f32 	%f322, %f321;
	div.rn.f32 	%f323, %f322, %f146;
	fma.rn.f32 	%f324, %f323, 0f3BBB989D, 0f3F000000;
	cvt.sat.f32.f32 	%f325, %f324;
	fma.rm.f32 	%f326, %f325, %f112, %f111;
	add.f32 	%f327, %f326, 0fCB40007F;
	neg.f32 	%f328, %f327;
	fma.rn.f32 	%f329, %f323, 0f3FB8AA3B, %f328;
	fma.rn.f32 	%f330, %f323, 0f32A57060, %f329;
	mov.b32 	%r179, %f326;
	shl.b32 	%r180, %r179, 23;
	mov.b32 	%f331, %r180;
	ex2.approx.ftz.f32 	%f332, %f330;
	mul.f32 	%f333, %f332, %f331;
	div.rn.f32 	%f334, %f322, %f159;
	fma.rn.f32 	%f335, %f334, 0f3BBB989D, 0f3F000000;
	cvt.sat.f32.f32 	%f336, %f335;
	fma.rm.f32 	%f337, %f336, %f112, %f111;
	add.f32 	%f338, %f337, 0fCB40007F;
	neg.f32 	%f339, %f338;
	fma.rn.f32 	%f340, %f334, 0f3FB8AA3B, %f339;
	fma.rn.f32 	%f341, %f334, 0f32A57060, %f340;
	mov.b32 	%r181, %f337;
	shl.b32 	%r182, %r181, 23;
	mov.b32 	%f342, %r182;
	ex2.approx.ftz.f32 	%f343, %f341;
	mul.f32 	%f344, %f343, %f342;
	mul.f32 	%f345, %f158, %f344;
	div.rn.f32 	%f346, %f322, %f173;
	fma.rn.f32 	%f347, %f346, 0f3BBB989D, 0f3F000000;
	cvt.sat.f32.f32 	%f348, %f347;
	fma.rm.f32 	%f349, %f348, %f112, %f111;
	add.f32 	%f350, %f349, 0fCB40007F;
	neg.f32 	%f351, %f350;
	fma.rn.f32 	%f352, %f346, 0f3FB8AA3B, %f351;
	fma.rn.f32 	%f353, %f346, 0f32A57060, %f352;
	mov.b32 	%r183, %f349;
	shl.b32 	%r184, %r183, 23;
	mov.b32 	%f354, %r184;
	ex2.approx.ftz.f32 	%f355, %f353;
	mul.f32 	%f356, %f355, %f354;
	mul.f32 	%f357, %f321, %f189;
	sub.f32 	%f358, %f357, %f192;
	fma.rn.f32 	%f359, %f144, %f333, %f345;
	fma.rn.f32 	%f360, %f172, %f356, %f359;
	add.f32 	%f361, %f358, %f360;
	add.f32 	%f362, %f320, %f361;
	add.f32 	%f363, %f2, %f279;
	neg.f32 	%f364, %f363;
	div.rn.f32 	%f365, %f364, %f146;
	fma.rn.f32 	%f366, %f365, 0f3BBB989D, 0f3F000000;
	cvt.sat.f32.f32 	%f367, %f366;
	fma.rm.f32 	%f368, %f367, %f112, %f111;
	add.f32 	%f369, %f368, 0fCB40007F;
	neg.f32 	%f370, %f369;
	fma.rn.f32 	%f371, %f365, 0f3FB8AA3B, %f370;
	fma.rn.f32 	%f372, %f365, 0f32A57060, %f371;
	mov.b32 	%r185, %f368;
	shl.b32 	%r186, %r185, 23;
	mov.b32 	%f373, %r186;
	ex2.approx.ftz.f32 	%f374, %f372;
	mul.f32 	%f375, %f374, %f373;
	div.rn.f32 	%f376, %f364, %f159;
	fma.rn.f32 	%f377, %f376, 0f3BBB989D, 0f3F000000;
	cvt.sat.f32.f32 	%f378, %f377;
	fma.rm.f32 	%f379, %f378, %f112, %f111;
	add.f32 	%f380, %f379, 0fCB40007F;
	neg.f32 	%f381, %f380;
	fma.rn.f32 	%f382, %f376, 0f3FB8AA3B, %f381;
	fma.rn.f32 	%f383, %f376, 0f32A57060, %f382;
	mov.b32 	%r187, %f379;
	shl.b32 	%r188, %r187, 23;
	mov.b32 	%f384, %r188;
	ex2.approx.ftz.f32 	%f385, %f383;
	mul.f32 	%f386, %f385, %f384;
	mul.f32 	%f387, %f158, %f386;
	div.rn.f32 	%f388, %f364, %f173;
	fma.rn.f32 	%f389, %f388, 0f3BBB989D, 0f3F000000;
	cvt.sat.f32.f32 	%f390, %f389;
	fma.rm.f32 	%f391, %f390, %f112, %f111;
	add.f32 	%f392, %f391, 0fCB40007F;
	neg.f32 	%f393, %f392;
	fma.rn.f32 	%f394, %f388, 0f3FB8AA3B, %f393;
	fma.rn.f32 	%f395, %f388, 0f32A57060, %f394;
	mov.b32 	%r189, %f391;
	shl.b32 	%r190, %r189, 23;
	mov.b32 	%f396, %r190;
	ex2.approx.ftz.f32 	%f397, %f395;
	mul.f32 	%f398, %f397, %f396;
	mul.f32 	%f399, %f363, %f189;
	sub.f32 	%f400, %f399, %f192;
	fma.rn.f32 	%f401, %f144, %f375, %f387;
	fma.rn.f32 	%f402, %f172, %f398, %f401;
	add.f32 	%f403, %f400, %f402;
	sub.f32 	%f404, %f362, %f403;
	fma.rn.f32 	%f405, %f404, 0f3BBB989D, 0f3F000000;
	cvt.sat.f32.f32 	%f406, %f405;
	fma.rm.f32 	%f407, %f406, %f112, %f111;
	add.f32 	%f408, %f407, 0fCB40007F;
	neg.f32 	%f409, %f408;
	fma.rn.f32 	%f410, %f404, 0f3FB8AA3B, %f409;
	fma.rn.f32 	%f411, %f404, 0f32A57060, %f410;
	mov.b32 	%r191, %f407;
	shl.b32 	%r192, %r191, 23;
	mov.b32 	%f412, %r192;
	ex2.approx.ftz.f32 	%f413, %f411;
	mul.f32 	%f414, %f413, %f412;
	mul.f32 	%f415, %f141, %f414;
	mul.f32 	%f416, %f143, 0f00000000;
	sub.f32 	%f417, %f415, %f416;
	mul.f32 	%f418, %f143, %f414;
	fma.rn.f32 	%f419, %f141, 0f00000000, %f418;
	mul.wide.s32 	%rd67, %r1, 8;
	add.s64 	%rd68, %rd66, %rd67;
	st.global.v2.f32 	[%rd68], {%f417, %f419};
	ret;

}


// ===== COMPILED SASS (sm_100) =====

	.target	sm_100

	.elftype	@"ET_EXEC"


//--------------------- .note.nv.tkinfo           --------------------------
	.section	.note.nv.tkinfo,"",@"SHT_NOTE"
	.sectionflags	@"SHF_NOTE_NV_TKINFO"
	.tkinfo
        /*0018*/ 	.word	0x00000002
        /*0030*/ 	.string	""
        /*0030*/ 	.string	"ptxas"
        /*0030*/ 	.string	"Cuda compilation tools, release 13.0, V13.0.88"
        /*0030*/ 	.string	"Build cuda_13.0.r13.0/compiler.36424714_0"
        /*0030*/ 	.string	"-arch sm_100 -m 64 "



//--------------------- .note.nv.cuinfo           --------------------------
	.section	.note.nv.cuinfo,"",@"SHT_NOTE"
	.sectionflags	@"SHF_NOTE_NV_CUINFO"
        /*0018*/ 	.short	0x0002
        /*001a*/ 	.short	0x0064
        /*001c*/ 	.short	0x0082
	.zero		2


//--------------------- .nv.info                  --------------------------
	.section	.nv.info,"",@"SHT_CUDA_INFO"
	.align	4


	//----- nvinfo : EIATTR_REGCOUNT
	.align		4
        /*0000*/ 	.byte	0x04, 0x2f
        /*0002*/ 	.short	(.L_2 - .L_1)
	.align		4
.L_1:
        /*0004*/ 	.word	index@(_Z16kernelHalfFirstXP6float2)
        /*0008*/ 	.word	0x0000000a


	//----- nvinfo : EIATTR_FRAME_SIZE
	.align		4
.L_2:
        /*000c*/ 	.byte	0x04, 0x11
        /*000e*/ 	.short	(.L_4 - .L_3)
	.align		4
.L_3:
        /*0010*/ 	.word	index@(_Z16kernelHalfFirstXP6float2)
        /*0014*/ 	.word	0x00000000


	//----- nvinfo : EIATTR_REGCOUNT
	.align		4
.L_4:
        /*0018*/ 	.byte	0x04, 0x2f
        /*001a*/ 	.short	(.L_6 - .L_5)
	.align		4
.L_5:
        /*001c*/ 	.word	index@(_Z16kernelHalfFirstYP6float2i)
        /*0020*/ 	.word	0x0000000a


	//----- nvinfo : EIATTR_FRAME_SIZE
	.align		4
.L_6:
        /*0024*/ 	.byte	0x04, 0x11
        /*0026*/ 	.short	(.L_8 - .L_7)
	.align		4
.L_7:
        /*0028*/ 	.word	index@(_Z16kernelHalfFirstYP6float2i)
        /*002c*/ 	.word	0x00000000


	//----- nvinfo : EIATTR_REGCOUNT
	.align		4
.L_8:
        /*0030*/ 	.byte	0x04, 0x2f
        /*0032*/ 	.short	(.L_10 - .L_9)
	.align		4
.L_9:
        /*0034*/ 	.word	index@(_Z17kernelPermutationP6float2S0_i)
        /*0038*/ 	.word	0x0000001a


	//----- nvinfo : EIATTR_FRAME_SIZE
	.align		4
.L_10:
        /*003c*/ 	.byte	0x04, 0x11
        /*003e*/ 	.short	(.L_12 - .L_11)
	.align		4
.L_11:
        /*0040*/ 	.word	index@(_Z17kernelPermutationP6float2S0_i)
        /*0044*/ 	.word	0x00000000


	//----- nvinfo : EIATTR_REGCOUNT
	.align		4
.L_12:
        /*0048*/ 	.byte	0x04, 0x2f
        /*004a*/ 	.short	(.L_14 - .L_13)
	.align		4
.L_13:
        /*004c*/ 	.word	index@(_Z15kernelRephasingP6float2ffiPf)
        /*0050*/ 	.word	0x0000001f


	//----- nvinfo : EIATTR_FRAME_SIZE
	.align		4
.L_14:
        /*0054*/ 	.byte	0x04, 0x11
        /*0056*/ 	.short	(.L_16 - .L_15)
	.align		4
.L_15:
        /*0058*/ 	.word	index@($__internal_3_$__cuda_sm3x_div_rn_noftz_f32_slowpath)
        /*005c*/ 	.word	0x00000000


	//----- nvinfo : EIATTR_FRAME_SIZE
	.align		4
.L_16:
        /*0060*/ 	.byte	0x04, 0x11
        /*0062*/ 	.short	(.L_18 - .L_17)
	.align		4
.L_17:
        /*0064*/ 	.word	index@($__internal_2_$__cuda_sm20_div_rn_f64_full)
        /*0068*/ 	.word	0x00000000


	//----- nvinfo : EIATTR_FRAME_SIZE
	.align		4
.L_18:
        /*006c*/ 	.byte	0x04, 0x11
        /*006e*/ 	.short	(.L_20 - .L_19)
	.align		4
.L_19:
        /*0070*/ 	.word	index@(_Z15kernelRephasingP6float2ffiPf)
        /*0074*/ 	.word	0x00000000


	//----- nvinfo : EIATTR_REGCOUNT
	.align		4
.L_20:
        /*0078*/ 	.byte	0x04, 0x2f
        /*007a*/ 	.short	(.L_22 - .L_21)
	.align		4
.L_21:
        /*007c*/ 	.word	index@(_Z18kernelNonRephasingP6float2ffiPf)
        /*0080*/ 	.word	0x00000020


	//----- nvinfo : EIATTR_FRAME_SIZE
	.align		4
.L_22:
        /*0084*/ 	.byte	0x04, 0x11
        /*0086*/ 	.short	(.L_24 - .L_23)
	.align		4
.L_23:
        /*0088*/ 	.word	index@($__internal_1_$__cuda_sm3x_div_rn_noftz_f32_slowpath)
        /*008c*/ 	.word	0x00000000


	//----- nvinfo : EIATTR_FRAME_SIZE
	.align		4
.L_24:
        /*0090*/ 	.byte	0x04, 0x11
        /*0092*/ 	.short	(.L_26 - .L_25)
	.align		4
.L_25:
        /*0094*/ 	.word	index@($__internal_0_$__cuda_sm20_div_rn_f64_full)
        /*0098*/ 	.word	0x00000000


	//----- nvinfo : EIATTR_FRAME_SIZE
	.align		4
.L_26:
        /*009c*/ 	.byte	0x04, 0x11
        /*009e*/ 	.short	(.L_28 - .L_27)
	.align		4
.L_27:
        /*00a0*/ 	.word	index@(_Z18kernelNonRephasingP6float2ffiPf)
        /*00a4*/ 	.word	0x00000000


	//----- nvinfo : EIATTR_MIN_STACK_SIZE
	.align		4
.L_28:
        /*00a8*/ 	.byte	0x04, 0x12
        /*00aa*/ 	.short	(.L_30 - .L_29)
	.align		4
.L_29:
        /*00ac*/ 	.word	index@(_Z18kernelNonRephasingP6float2ffiPf)
        /*00b0*/ 	.word	0x00000000


	//----- nvinfo : EIATTR_MIN_STACK_SIZE
	.align		4
.L_30:
        /*00b4*/ 	.byte	0x04, 0x12
        /*00b6*/ 	.short	(.L_32 - .L_31)
	.align		4
.L_31:
        /*00b8*/ 	.word	index@(_Z15kernelRephasingP6float2ffiPf)
        /*00bc*/ 	.word	0x00000000


	//----- nvinfo : EIATTR_MIN_STACK_SIZE
	.align		4
.L_32:
        /*00c0*/ 	.byte	0x04, 0x12
        /*00c2*/ 	.short	(.L_34 - .L_33)
	.align		4
.L_33:
        /*00c4*/ 	.word	index@(_Z17kernelPermutationP6float2S0_i)
        /*00c8*/ 	.word	0x00000000


	//----- nvinfo : EIATTR_MIN_STACK_SIZE
	.align		4
.L_34:
        /*00cc*/ 	.byte	0x04, 0x12
        /*00ce*/ 	.short	(.L_36 - .L_35)
	.align		4
.L_35:
        /*00d0*/ 	.word	index@(_Z16kernelHalfFirstYP6float2i)
        /*00d4*/ 	.word	0x00000000


	//----- nvinfo : EIATTR_MIN_STACK_SIZE
	.align		4
.L_36:
        /*00d8*/ 	.byte	0x04, 0x12
        /*00da*/ 	.short	(.L_38 - .L_37)
	.align		4
.L_37:
        /*00dc*/ 	.word	index@(_Z16kernelHalfFirstXP6float2)
        /*00e0*/ 	.word	0x00000000
.L_38:


//--------------------- .nv.compat                --------------------------
	.section	.nv.compat,"",@"SHT_CUDA_COMPAT_INFO"
	.align	4
        /*0000*/ 	.byte	0x02, 0x09, 0x00, 0x00, 0x02, 0x02, 0x01, 0x00, 0x02, 0x05, 0x05, 0x00, 0x03, 0x07, 0x01, 0x01
        /*0010*/ 	.byte	0x02, 0x03, 0x00, 0x00, 0x02, 0x06, 0x01, 0x00, 0x04, 0x0b, 0x08, 0x00, 0x01, 0x00, 0x00, 0x00
        /*0020*/ 	.byte	0x00, 0x00, 0x00, 0x00


//--------------------- .nv.info._Z18kernelNonRephasingP6float2ffiPf --------------------------
	.section	.nv.info._Z18kernelNonRephasingP6float2ffiPf,"",@"SHT_CUDA_INFO"
	.sectionflags	@""
	.align	4


	//----- nvinfo : EIATTR_CUDA_API_VERSION
	.align		4
        /*0000*/ 	.byte	0x04, 0x37
        /*0002*/ 	.short	(.L_40 - .L_39)
.L_39:
        /*0004*/ 	.word	0x00000082


	//----- nvinfo : EIATTR_KPARAM_INFO
	.align		4
.L_40:
        /*0008*/ 	.byte	0x04, 0x17
        /*000a*/ 	.short	(.L_42 - .L_41)
.L_41:
        /*000c*/ 	.word	0x00000000
        /*0010*/ 	.short	0x0004
        /*0012*/ 	.short	0x0018
        /*0014*/ 	.byte	0x00, 0xf5, 0x21, 0x00


	//----- nvinfo : EIATTR_KPARAM_INFO
	.align		4
.L_42:
        /*0018*/ 	.byte	0x04, 0x17
        /*001a*/ 	.short	(.L_44 - .L_43)
.L_43:
        /*001c*/ 	.word	0x00000000
        /*0020*/ 	.short	0x0003
        /*0022*/ 	.short	0x0010
        /*0024*/ 	.byte	0x00, 0xf0, 0x11, 0x00


	//----- nvinfo : EIATTR_KPARAM_INFO
	.align		4
.L_44:
        /*0028*/ 	.byte	0x04, 0x17
        /*002a*/ 	.short	(.L_46 - .L_45)
.L_45:
        /*002c*/ 	.word	0x00000000
        /*0030*/ 	.short	0x0002
        /*0032*/ 	.short	0x000c
        /*0034*/ 	.byte	0x00, 0xf0, 0x11, 0x00


	//----- nvinfo : EIATTR_KPARAM_INFO
	.align		4
.L_46:
        /*0038*/ 	.byte	0x04, 0x17
        /*003a*/ 	.short	(.L_48 - .L_47)
.L_47:
        /*003c*/ 	.word	0x00000000
        /*0040*/ 	.short	0x0001
        /*0042*/ 	.short	0x0008
        /*0044*/ 	.byte	0x00, 0xf0, 0x11, 0x00


	//----- nvinfo : EIATTR_KPARAM_INFO
	.align		4
.L_48:
        /*0048*/ 	.byte	0x04, 0x17
        /*004a*/ 	.short	(.L_50 - .L_49)
.L_49:
        /*004c*/ 	.word	0x00000000
        /*0050*/ 	.short	0x0000
        /*0052*/ 	.short	0x0000
        /*0054*/ 	.byte	0x00, 0xf5, 0x21, 0x00


	//----- nvinfo : EIATTR_SPARSE_MMA_MASK
	.align		4
.L_50:
        /*0058*/ 	.byte	0x03, 0x50
        /*005a*/ 	.short	0x0000


	//----- nvinfo : EIATTR_MAXREG_COUNT
	.align		4
        /*005c*/ 	.byte	0x03, 0x1b
        /*005e*/ 	.short	0x00ff


	//----- nvinfo : EIATTR_MERCURY_ISA_VERSION
	.align		4
        /*0060*/ 	.byte	0x03, 0x5f
        /*0062*/ 	.short	0x0101


	//----- nvinfo : EIATTR_VRC_CTA_INIT_COUNT
	.align		4
        /*0064*/ 	.byte	0x02, 0x4a
	.zero		1
	.zero		1


	//----- nvinfo : EIATTR_EXIT_INSTR_OFFSETS
	.align		4
        /*0068*/ 	.byte	0x04, 0x1c
        /*006a*/ 	.short	(.L_52 - .L_51)


	//   ....[0]....
.L_51:
        /*006c*/ 	.word	0x00004510


	//----- nvinfo : EIATTR_CRS_STACK_SIZE
	.align		4
.L_52:
        /*0070*/ 	.byte	0x04, 0x1e
        /*0072*/ 	.short	(.L_54 - .L_53)
.L_53:
        /*0074*/ 	.word	0x00000000


	//----- nvinfo : EIATTR_CBANK_PARAM_SIZE
	.align		4
.L_54:
        /*0078*/ 	.byte	0x03, 0x19
        /*007a*/ 	.short	0x0020


	//----- nvinfo : EIATTR_PARAM_CBANK
	.align		4
        /*007c*/ 	.byte	0x04, 0x0a
        /*007e*/ 	.short	(.L_56 - .L_55)
	.align		4
.L_55:
        /*0080*/ 	.word	index@(.nv.constant0._Z18kernelNonRephasingP6float2ffiPf)
        /*0084*/ 	.short	0x0380
        /*0086*/ 	.short	0x0020


	//----- nvinfo : EIATTR_SW_WAR
	.align		4
.L_56:
        /*0088*/ 	.byte	0x04, 0x36
        /*008a*/ 	.short	(.L_58 - .L_57)
.L_57:
        /*008c*/ 	.word	0x00000008
.L_58:


//--------------------- .nv.info._Z15kernelRephasingP6float2ffiPf --------------------------
	.section	.nv.info._Z15kernelRephasingP6float2ffiPf,"",@"SHT_CUDA_INFO"
	.sectionflags	@""
	.align	4


	//----- nvinfo : EIATTR_CUDA_API_VERSION
	.align		4
        /*0000*/ 	.byte	0x04, 0x37
        /*0002*/ 	.short	(.L_60 - .L_59)
.L_59:
        /*0004*/ 	.word	0x00000082


	//----- nvinfo : EIATTR_KPARAM_INFO
	.align		4
.L_60:
        /*0008*/ 	.byte	0x04, 0x17
        /*000a*/ 	.short	(.L_62 - .L_61)
.L_61:
        /*000c*/ 	.word	0x00000000
        /*0010*/ 	.short	0x0004
        /*0012*/ 	.short	0x0018
        /*0014*/ 	.byte	0x00, 0xf5, 0x21, 0x00


	//----- nvinfo : EIATTR_KPARAM_INFO
	.align		4
.L_62:
        /*0018*/ 	.byte	0x04, 0x17
        /*001a*/ 	.short	(.L_64 - .L_63)
.L_63:
        /*001c*/ 	.word	0x00000000
        /*0020*/ 	.short	0x0003
        /*0022*/ 	.short	0x0010
        /*0024*/ 	.byte	0x00, 0xf0, 0x11, 0x00


	//----- nvinfo : EIATTR_KPARAM_INFO
	.align		4
.L_64:
        /*0028*/ 	.byte	0x04, 0x17
        /*002a*/ 	.short	(.L_66 - .L_65)
.L_65:
        /*002c*/ 	.word	0x00000000
        /*0030*/ 	.short	0x0002
        /*0032*/ 	.short	0x000c
        /*0034*/ 	.byte	0x00, 0xf0, 0x11, 0x00


	//----- nvinfo : EIATTR_KPARAM_INFO
	.align		4
.L_66:
        /*0038*/ 	.byte	0x04, 0x17
        /*003a*/ 	.short	(.L_68 - .L_67)
.L_67:
        /*003c*/ 	.word	0x00000000
        /*0040*/ 	.short	0x0001
        /*0042*/ 	.short	0x0008
        /*0044*/ 	.byte	0x00, 0xf0, 0x11, 0x00


	//----- nvinfo : EIATTR_KPARAM_INFO
	.align		4
.L_68:
        /*0048*/ 	.byte	0x04, 0x17
        /*004a*/ 	.short	(.L_70 - .L_69)
.L_69:
        /*004c*/ 	.word	0x00000000
        /*0050*/ 	.short	0x0000
        /*0052*/ 	.short	0x0000
        /*0054*/ 	.byte	0x00, 0xf5, 0x21, 0x00


	//----- nvinfo : EIATTR_SPARSE_MMA_MASK
	.align		4
.L_70:
        /*0058*/ 	.byte	0x03, 0x50
        /*005a*/ 	.short	0x0000


	//----- nvinfo : EIATTR_MAXREG_COUNT
	.align		4
        /*005c*/ 	.byte	0x03, 0x1b
        /*005e*/ 	.short	0x00ff


	//----- nvinfo : EIATTR_MERCURY_ISA_VERSION
	.align		4
        /*0060*/ 	.byte	0x03, 0x5f
        /*0062*/ 	.short	0x0101


	//----- nvinfo : EIATTR_VRC_CTA_INIT_COUNT
	.align		4
        /*0064*/ 	.byte	0x02, 0x4a
	.zero		1
	.zero		1


	//----- nvinfo : EIATTR_EXIT_INSTR_OFFSETS
	.align		4
        /*0068*/ 	.byte	0x04, 0x1c
        /*006a*/ 	.short	(.L_72 - .L_71)


	//   ....[0]....
.L_71:
        /*006c*/ 	.word	0x00004560


	//----- nvinfo : EIATTR_CRS_STACK_SIZE
	.align		4
.L_72:
        /*0070*/ 	.byte	0x04, 0x1e
        /*0072*/ 	.short	(.L_74 - .L_73)
.L_73:
        /*0074*/ 	.word	0x00000000


	//----- nvinfo : EIATTR_CBANK_PARAM_SIZE
	.align		4
.L_74:
        /*0078*/ 	.byte	0x03, 0x19
        /*007a*/ 	.short	0x0020


	//----- nvinfo : EIATTR_PARAM_CBANK
	.align		4
        /*007c*/ 	.byte	0x04, 0x0a
        /*007e*/ 	.short	(.L_76 - .L_75)
	.align		4
.L_75:
        /*0080*/ 	.word	index@(.nv.constant0._Z15kernelRephasingP6float2ffiPf)
        /*0084*/ 	.short	0x0380
        /*0086*/ 	.short	0x0020


	//----- nvinfo : EIATTR_SW_WAR
	.align		4
.L_76:
        /*0088*/ 	.byte	0x04, 0x36
        /*008a*/ 	.short	(.L_78 - .L_77)
.L_77:
        /*008c*/ 	.word	0x00000008
.L_78:


//--------------------- .nv.info._Z17kernelPermutationP6float2S0_i --------------------------
	.section	.nv.info._Z17kernelPermutationP6float2S0_i,"",@"SHT_CUDA_INFO"
	.sectionflags	@""
	.align	4


	//----- nvinfo : EIATTR_CUDA_API_VERSION
	.align		4
        /*0000*/ 	.byte	0x04, 0x37
        /*0002*/ 	.short	(.L_80 - .L_79)
.L_79:
        /*0004*/ 	.word	0x00000082


	//----- nvinfo : EIATTR_KPARAM_INFO
	.align		4
.L_80:
        /*0008*/ 	.byte	0x04, 0x17
        /*000a*/ 	.short	(.L_82 - .L_81)
.L_81:
        /*000c*/ 	.word	0x00000000
        /*0010*/ 	.short	0x0002
        /*0012*/ 	.short	0x0010
        /*0014*/ 	.byte	0x00, 0xf0, 0x11, 0x00


	//----- nvinfo : EIATTR_KPARAM_INFO
	.align		4
.L_82:
        /*0018*/ 	.byte	0x04, 0x17
        /*001a*/ 	.short	(.L_84 - .L_83)
.L_83:
        /*001c*/ 	.word	0x00000000
        /*0020*/ 	.short	0x0001
        /*0022*/ 	.short	0x0008
        /*0024*/ 	.byte	0x00, 0xf5, 0x21, 0x00


	//----- nvinfo : EIATTR_KPARAM_INFO
	.align		4
.L_84:
        /*0028*/ 	.byte	0x04, 0x17
        /*002a*/ 	.short	(.L_86 - .L_85)
.L_85:
        /*002c*/ 	.word	0x00000000
        /*0030*/ 	.short	0x0000
        /*0032*/ 	.short	0x0000
        /*0034*/ 	.byte	0x00, 0xf5, 0x21, 0x00


	//----- nvinfo : EIATTR_SPARSE_MMA_MASK
	.align		4
.L_86:
        /*0038*/ 	.byte	0x03, 0x50
        /*003a*/ 	.short	0x0000


	//----- nvinfo : EIATTR_MAXREG_COUNT
	.align		4
        /*003c*/ 	.byte	0x03, 0x1b
        /*003e*/ 	.short	0x00ff


	//----- nvinfo : EIATTR_MERCURY_ISA_VERSION
	.align		4
        /*0040*/ 	.byte	0x03, 0x5f
        /*0042*/ 	.short	0x0101


	//----- nvinfo : EIATTR_VRC_CTA_INIT_COUNT
	.align		4
        /*0044*/ 	.byte	0x02, 0x4a
	.zero		1
	.zero		1


	//----- nvinfo : EIATTR_EXIT_INSTR_OFFSETS
	.align		4
        /*0048*/ 	.byte	0x04, 0x1c
        /*004a*/ 	.short	(.L_88 - .L_87)


	//   ....[0]....
.L_87:
        /*004c*/ 	.word	0x00000230


	//----- nvinfo : EIATTR_CBANK_PARAM_SIZE
	.align		4
.L_88:
        /*0050*/ 	.byte	0x03, 0x19
        /*0052*/ 	.short	0x0014


	//----- nvinfo : EIATTR_PARAM_CBANK
	.align		4
        /*0054*/ 	.byte	0x04, 0x0a
        /*0056*/ 	.short	(.L_90 - .L_89)
	.align		4
.L_89:
        /*0058*/ 	.word	index@(.nv.constant0._Z17kernelPermutationP6float2S0_i)
        /*005c*/ 	.short	0x0380
        /*005e*/ 	.short	0x0014


	//----- nvinfo : EIATTR_SW_WAR
	.align		4
.L_90:
        /*0060*/ 	.byte	0x04, 0x36
        /*0062*/ 	.short	(.L_92 - .L_91)
.L_91:
        /*0064*/ 	.word	0x00000008
.L_92:


//--------------------- .nv.info._Z16kernelHalfFirstYP6float2i --------------------------
	.section	.nv.info._Z16kernelHalfFirstYP6float2i,"",@"SHT_CUDA_INFO"
	.sectionflags	@""
	.align	4


	//----- nvinfo : EIATTR_CUDA_API_VERSION
	.align		4
        /*0000*/ 	.byte	0x04, 0x37
        /*0002*/ 	.short	(.L_94 - .L_93)
.L_93:
        /*0004*/ 	.word	0x00000082


	//----- nvinfo : EIATTR_KPARAM_INFO
	.align		4
.L_94:
        /*0008*/ 	.byte	0x04, 0x17
        /*000a*/ 	.short	(.L_96 - .L_95)
.L_95:
        /*000c*/ 	.word	0x00000000
        /*0010*/ 	.short	0x0001
        /*0012*/ 	.short	0x0008
        /*0014*/ 	.byte	0x00, 0xf0, 0x11, 0x00


	//----- nvinfo : EIATTR_KPARAM_INFO
	.align		4
.L_96:
        /*0018*/ 	.byte	0x04, 0x17
        /*001a*/ 	.short	(.L_98 - .L_97)
.L_97:
        /*001c*/ 	.word	0x00000000
        /*0020*/ 	.short	0x0000
        /*0022*/ 	.short	0x0000
        /*0024*/ 	.byte	0x00, 0xf5, 0x21, 0x00


	//----- nvinfo : EIATTR_SPARSE_MMA_MASK
	.align		4
.L_98:
        /*0028*/ 	.byte	0x03, 0x50
        /*002a*/ 	.short	0x0000


	//----- nvinfo : EIATTR_MAXREG_COUNT
	.align		4
        /*002c*/ 	.byte	0x03, 0x1b
        /*002e*/ 	.short	0x00ff


	//----- nvinfo : EIATTR_MERCURY_ISA_VERSION
	.align		4
        /*0030*/ 	.byte	0x03, 0x5f
        /*0032*/ 	.short	0x0101


	//----- nvinfo : EIATTR_VRC_CTA_INIT_COUNT
	.align		4
        /*0034*/ 	.byte	0x02, 0x4a
	.zero		1
	.zero		1


	//----- nvinfo : EIATTR_EXIT_INSTR_OFFSETS
	.align		4
        /*0038*/ 	.byte	0x04, 0x1c
        /*003a*/ 	.short	(.L_100 - .L_99)


	//   ....[0]....
.L_99:
        /*003c*/ 	.word	0x00000080


	//   ....[1]....
        /*0040*/ 	.word	0x00000120


	//----- nvinfo : EIATTR_CBANK_PARAM_SIZE
	.align		4
.L_100:
        /*0044*/ 	.byte	0x03, 0x19
        /*0046*/ 	.short	0x000c


	//----- nvinfo : EIATTR_PARAM_CBANK
	.align		4
        /*0048*/ 	.byte	0x04, 0x0a
        /*004a*/ 	.short	(.L_102 - .L_101)
	.align		4
.L_101:
        /*004c*/ 	.word	index@(.nv.constant0._Z16kernelHalfFirstYP6float2i)
        /*0050*/ 	.short	0x0380
        /*0052*/ 	.short	0x000c


	//----- nvinfo : EIATTR_SW_WAR
	.align		4
.L_102:
        /*0054*/ 	.byte	0x04, 0x36
        /*0056*/ 	.short	(.L_104 - .L_103)
.L_103:
        /*0058*/ 	.word	0x00000008
.L_104:


//--------------------- .nv.info._Z16kernelHalfFirstXP6float2 --------------------------
	.section	.nv.info._Z16kernelHalfFirstXP6float2,"",@"SHT_CUDA_INFO"
	.sectionflags	@""
	.align	4


	//----- nvinfo : EIATTR_CUDA_API_VERSION
	.align		4
        /*0000*/ 	.byte	0x04, 0x37
        /*0002*/ 	.short	(.L_106 - .L_105)
.L_105:
        /*0004*/ 	.word	0x00000082


	//----- nvinfo : EIATTR_KPARAM_INFO
	.align		4
.L_106:
        /*0008*/ 	.byte	0x04, 0x17
        /*000a*/ 	.short	(.L_108 - .L_107)
.L_107:
        /*000c*/ 	.word	0x00000000
        /*0010*/ 	.short	0x0000
        /*0012*/ 	.short	0x0000
        /*0014*/ 	.byte	0x00, 0xf5, 0x21, 0x00


	//----- nvinfo : EIATTR_SPARSE_MMA_MASK
	.align		4
.L_108:
        /*0018*/ 	.byte	0x03, 0x50
        /*001a*/ 	.short	0x0000


	//----- nvinfo : EIATTR_MAXREG_COUNT
	.align		4
        /*001c*/ 	.byte	0x03, 0x1b
        /*001e*/ 	.short	0x00ff


	//----- nvinfo : EIATTR_MERCURY_ISA_VERSION
	.align		4
        /*0020*/ 	.byte	0x03, 0x5f
        /*0022*/ 	.short	0x0101


	//----- nvinfo : EIATTR_VRC_CTA_INIT_COUNT
	.align		4
        /*0024*/ 	.byte	0x02, 0x4a
	.zero		1
	.zero		1


	//----- nvinfo : EIATTR_EXIT_INSTR_OFFSETS
	.align		4
        /*0028*/ 	.byte	0x04, 0x1c
        /*002a*/ 	.short	(.L_110 - .L_109)


	//   ....[0]....
.L_109:
        /*002c*/ 	.word	0x000000e0


	//----- nvinfo : EIATTR_CBANK_PARAM_SIZE
	.align		4
.L_110:
        /*0030*/ 	.byte	0x03, 0x19
        /*0032*/ 	.short	0x0008


	//----- nvinfo : EIATTR_PARAM_CBANK
	.align		4
        /*0034*/ 	.byte	0x04, 0x0a
        /*0036*/ 	.short	(.L_112 - .L_111)
	.align		4
.L_111:
        /*0038*/ 	.word	index@(.nv.constant0._Z16kernelHalfFirstXP6float2)
        /*003c*/ 	.short	0x0380
        /*003e*/ 	.short	0x0008


	//----- nvinfo : EIATTR_SW_WAR
	.align		4
.L_112:
        /*0040*/ 	.byte	0x04, 0x36
        /*0042*/ 	.short	(.L_114 - .L_113)
.L_113:
        /*0044*/ 	.word	0x00000008
.L_114:


//--------------------- .nv.callgraph             --------------------------
	.section	.nv.callgraph,"",@"SHT_CUDA_CALLGRAPH"
	.align	4
	.sectionentsize	8
	.align		4
        /*0000*/ 	.word	0x00000000
	.align		4
        /*0004*/ 	.word	0xffffffff
	.align		4
        /*0008*/ 	.word	0x00000000
	.align		4
        /*000c*/ 	.word	0xfffffffe
	.align		4
        /*0010*/ 	.word	0x00000000
	.align		4
        /*0014*/ 	.word	0xfffffffd
	.align		4
        /*0018*/ 	.word	0x00000000
	.align		4
        /*001c*/ 	.word	0xfffffffc


//--------------------- .nv.constant4             --------------------------
	.section	.nv.constant4,"a",@progbits
	.align	8
	.align		8
.nv.constant4:
        /*0000*/ 	.dword	__cudart_i2opi_f


//--------------------- .text._Z18kernelNonRephasingP6float2ffiPf --------------------------
	.section	.text._Z18kernelNonRephasingP6float2ffiPf,"ax",@progbits
	.align	128
        .global         _Z18kernelNonRephasingP6float2ffiPf
        .type           _Z18kernelNonRephasingP6float2ffiPf,@function
        .size           _Z18kernelNonRephasingP6float2ffiPf,(.L_x_152 - _Z18kernelNonRephasingP6float2ffiPf)
        .other          _Z18kernelNonRephasingP6float2ffiPf,@"STO_CUDA_ENTRY STV_DEFAULT"
_Z18kernelNonRephasingP6float2ffiPf:
.text._Z18kernelNonRephasingP6float2ffiPf:
[----:B------:R-:W-:Y:S08]  /*0000*/  LDC R1, c[0x0][0x37c] ;  /* 0x0000df00ff017b82 */ /* 0x000ff00000000800 */
[----:B------:R-:W0:Y:S01]  /*0010*/  LDC.64 R12, c[0x0][0x398] ;  /* 0x0000e600ff0c7b82 */ /* 0x000e220000000a00 */
[----:B------:R-:W0:Y:S01]  /*0020*/  LDCU.64 UR6, c[0x0][0x358] ;  /* 0x00006b00ff0677ac */ /* 0x000e220008000a00 */
[----:B------:R-:W1:Y:S01]  /*0030*/  S2R R3, SR_TID.X ;  /* 0x0000000000037919 */ /* 0x000e620000002100 */
[----:B------:R-:W2:Y:S01]  /*0040*/  LDCU UR8, c[0x0][0x388] ;  /* 0x00007100ff0877ac */ /* 0x000ea20008000800 */
[----:B0-----:R-:W3:Y:S04]  /*0050*/  LDG.E R21, desc[UR6][R12.64+0x24] ;  /* 0x000024060c157981 */ /* 0x001ee8000c1e1900 */
[----:B------:R-:W1:Y:S01]  /*0060*/  S2UR UR4, SR_CTAID.X ;  /* 0x00000000000479c3 */ /* 0x000e620000002500 */
[----:B------:R-:W-:Y:S01]  /*0070*/  UMOV UR10, 0x75eeba82 ;  /* 0x75eeba82000a7882 */ /* 0x000fe20000000000 */
[----:B------:R-:W-:Y:S01]  /*0080*/  UMOV UR11, 0x3fc81c59 ;  /* 0x3fc81c59000b7882 */ /* 0x000fe20000000000 */
[----:B------:R-:W0:Y:S01]  /*0090*/  S2R R5, SR_TID.Y ;  /* 0x0000000000057919 */ /* 0x000e220000002200 */
[----:B------:R-:W-:Y:S04]  /*00a0*/  BSSY.RECONVERGENT B0, `(.L_x_0) ;  /* 0x000007b000007945 */ /* 0x000fe80003800200 */
[----:B------:R-:W1:Y:S08]  /*00b0*/  LDC R14, c[0x0][0x360] ;  /* 0x0000d800ff0e7b82 */ /* 0x000e700000000800 */
[----:B------:R-:W0:Y:S08]  /*00c0*/  S2UR UR5, SR_CTAID.Y ;  /* 0x00000000000579c3 */ /* 0x000e300000002600 */
[----:B------:R-:W0:Y:S01]  /*00d0*/  LDC R0, c[0x0][0x364] ;  /* 0x0000d900ff007b82 */ /* 0x000e220000000800 */
[----:B-1----:R-:W-:Y:S01]  /*00e0*/  IMAD R14, R14, UR4, R3 ;  /* 0x000000040e0e7c24 */ /* 0x002fe2000f8e0203 */
[----:B------:R-:W1:Y:S04]  /*00f0*/  LDCU UR4, c[0x0][0x390] ;  /* 0x00007200ff0477ac */ /* 0x000e680008000800 */
[----:B------:R-:W-:-:S05]  /*0100*/  I2FP.F32.S32 R22, R14 ;  /* 0x0000000e00167245 */ /* 0x000fca0000201400 */
[----:B--2---:R-:W-:Y:S01]  /*0110*/  FMUL R22, R22, UR8 ;  /* 0x0000000816167c20 */ /* 0x004fe20008400000 */
[----:B0-----:R-:W-:-:S04]  /*0120*/  IMAD R3, R0, UR5, R5 ;  /* 0x0000000500037c24 */ /* 0x001fc8000f8e0205 */
[----:B-1----:R-:W-:Y:S01]  /*0130*/  IMAD R14, R14, UR4, R3 ;  /* 0x000000040e0e7c24 */ /* 0x002fe2000f8e0203 */
[----:B------:R-:W-:-:S05]  /*0140*/  I2FP.F32.U32 R0, R3 ;  /* 0x0000000300007245 */ /* 0x000fca0000201000 */
[----:B------:R-:W-:-:S04]  /*0150*/  FMUL R0, R0, UR8 ;  /* 0x0000000800007c20 */ /* 0x000fc80008400000 */
[----:B------:R-:W-:-:S04]  /*0160*/  FADD R2, R22, R0 ;  /* 0x0000000016027221 */ /* 0x000fc80000000000 */
[----:B---3--:R-:W-:-:S04]  /*0170*/  FMUL R6, R2, R21 ;  /* 0x0000001502067220 */ /* 0x008fc80000400000 */
[----:B------:R-:W0:Y:S02]  /*0180*/  F2F.F64.F32 R4, R6 ;  /* 0x0000000600047310 */ /* 0x000e240000201800 */
[----:B0-----:R-:W-:-:S06]  /*0190*/  DMUL R4, R4, -UR10 ;  /* 0x8000000a04047c28 */ /* 0x001fcc0008000000 */
[----:B------:R-:W0:Y:S02]  /*01a0*/  F2F.F32.F64 R20, R4 ;  /* 0x0000000400147310 */ /* 0x000e240000301000 */
[C---:B0-----:R-:W-:Y:S01]  /*01b0*/  FMUL R15, R20.reuse, 0.63661974668502807617 ;  /* 0x3f22f983140f7820 */ /* 0x041fe20000400000 */
[----:B------:R-:W-:-:S04]  /*01c0*/  FSETP.GE.AND P0, PT, |R20|, 105615, PT ;  /* 0x47ce47801400780b */ /* 0x000fc80003f06200 */
[----:B------:R-:W-:Y:S01]  /*01d0*/  P2R R3, PR, RZ, 0x1 ;  /* 0x00000001ff037803 */ /* 0x000fe20000000000 */
[----:B------:R-:W0:Y:S02]  /*01e0*/  F2I.NTZ R15, R15 ;  /* 0x0000000f000f7305 */ /* 0x000e240000203100 */
[-C--:B0-----:R-:W-:Y:S02]  /*01f0*/  I2FP.F32.S32 R7, R15.reuse ;  /* 0x0000000f00077245 */ /* 0x081fe40000201400 */
[----:B------:R-:W-:-:S03]  /*0200*/  MOV R25, R15 ;  /* 0x0000000f00197202 */ /* 0x000fc60000000f00 */
[----:B------:R-:W-:-:S04]  /*0210*/  FFMA R8, R7, -1.5707962512969970703, R20 ;  /* 0xbfc90fda07087823 */ /* 0x000fc80000000014 */
[----:B------:R-:W-:-:S04]  /*0220*/  FFMA R8, R7, -7.5497894158615963534e-08, R8 ;  /* 0xb3a2216807087823 */ /* 0x000fc80000000008 */
[----:B------:R-:W-:-:S04]  /*0230*/  FFMA R24, R7, -5.3903029534742383927e-15, R8 ;  /* 0xa7c234c507187823 */ /* 0x000fc80000000008 */
[----:B------:R-:W-:Y:S01]  /*0240*/  IMAD.MOV.U32 R18, RZ, RZ, R24 ;  /* 0x000000ffff127224 */ /* 0x000fe200078e0018 */
[----:B------:R-:W-:Y:S06]  /*0250*/  @!P0 BRA `(.L_x_1) ;  /* 0x00000004007c8947 */ /* 0x000fec0003800000 */
[----:B------:R-:W-:-:S13]  /*0260*/  FSETP.NEU.AND P0, PT, |R20|, +INF , PT ;  /* 0x7f8000001400780b */ /* 0x000fda0003f0d200 */
[----:B------:R-:W-:Y:S01]  /*0270*/  @!P0 FMUL R18, RZ, R20 ;  /* 0x00000014ff128220 */ /* 0x000fe20000400000 */
[----:B------:R-:W-:Y:S01]  /*0280*/  @!P0 MOV R15, RZ ;  /* 0x000000ff000f8202 */ /* 0x000fe20000000f00 */
[----:B------:R-:W-:Y:S06]  /*0290*/  @!P0 BRA `(.L_x_1) ;  /* 0x00000004006c8947 */ /* 0x000fec0003800000 */
[----:B------:R-:W-:Y:S02]  /*02a0*/  IMAD.SHL.U32 R3, R20, 0x100, RZ ;  /* 0x0000010014037824 */ /* 0x000fe400078e00ff */
[----:B------:R-:W-:Y:S02]  /*02b0*/  HFMA2 R9, -RZ, RZ, 0, 0 ;  /* 0x00000000ff097431 */ /* 0x000fe400000001ff */
[----:B------:R-:W-:Y:S01]  /*02c0*/  IMAD.MOV.U32 R18, RZ, RZ, RZ ;  /* 0x000000ffff127224 */ /* 0x000fe200078e00ff */
[----:B------:R-:W0:Y:S01]  /*02d0*/  LDCU.64 UR8, c[0x4][URZ] ;  /* 0x01000000ff0877ac */ /* 0x000e220008000a00 */
[----:B------:R-:W-:Y:S01]  /*02e0*/  LOP3.LUT R15, R3, 0x80000000, RZ, 0xfc, !PT ;  /* 0x80000000030f7812 */ /* 0x000fe200078efcff */
[----:B------:R-:W-:Y:S01]  /*02f0*/  UMOV UR5, URZ ;  /* 0x000000ff00057c82 */ /* 0x000fe20008000000 */
[----:B------:R-:W-:-:S05]  /*0300*/  UMOV UR4, URZ ;  /* 0x000000ff00047c82 */ /* 0x000fca0008000000 */
.L_x_2:
[----:B0-----:R-:W-:Y:S01]  /*0310*/  MOV R10, UR8 ;  /* 0x00000008000a7c02 */ /* 0x001fe20008000f00 */
[----:B------:R-:W-:-:S05]  /*0320*/  IMAD.U32 R11, RZ, RZ, UR9 ;  /* 0x00000009ff0b7e24 */ /* 0x000fca000f8e00ff */
[----:B------:R-:W2:Y:S01]  /*0330*/  LDG.E.CONSTANT R10, desc[UR6][R10.64] ;  /* 0x000000060a0a7981 */ /* 0x000ea2000c1e9900 */
[----:B------:R-:W-:Y:S01]  /*0340*/  UIADD3 UR4, UPT, UPT, UR4, 0x1, URZ ;  /* 0x0000000104047890 */ /* 0x000fe2000fffe0ff */
[C---:B------:R-:W-:Y:S01]  /*0350*/  ISETP.EQ.AND P0, PT, R18.reuse, RZ, PT ;  /* 0x000000ff1200720c */ /* 0x040fe20003f02270 */
[----:B------:R-:W-:Y:S01]  /*0360*/  UIADD3 UR8, UP1, UPT, UR8, 0x4, URZ ;  /* 0x0000000408087890 */ /* 0x000fe2000ff3e0ff */
[C---:B------:R-:W-:Y:S01]  /*0370*/  ISETP.EQ.AND P1, PT, R18.reuse, 0x4, PT ;  /* 0x000000041200780c */ /* 0x040fe20003f22270 */
[----:B------:R-:W-:Y:S01]  /*0380*/  UISETP.NE.AND UP0, UPT, UR4, 0x6, UPT ;  /* 0x000000060400788c */ /* 0x000fe2000bf05270 */
[C---:B------:R-:W-:Y:S01]  /*0390*/  ISETP.EQ.AND P3, PT, R18.reuse, 0xc, PT ;  /* 0x0000000c1200780c */ /* 0x040fe20003f62270 */
[----:B------:R-:W-:Y:S01]  /*03a0*/  UIADD3.X UR9, UPT, UPT, URZ, UR9, URZ, UP1, !UPT ;  /* 0x00000009ff097290 */ /* 0x000fe20008ffe4ff */
[C---:B------:R-:W-:Y:S02]  /*03b0*/  ISETP.EQ.AND P4, PT, R18.reuse, 0x10, PT ;  /* 0x000000101200780c */ /* 0x040fe40003f82270 */
[----:B------:R-:W-:Y:S01]  /*03c0*/  ISETP.EQ.AND P5, PT, R18, 0x14, PT ;  /* 0x000000141200780c */ /* 0x000fe20003fa2270 */
[----:B--2---:R-:W-:-:S03]  /*03d0*/  IMAD.WIDE.U32 R16, R10, R15, RZ ;  /* 0x0000000f0a107225 */ /* 0x004fc600078e00ff */
[----:B------:R-:W-:-:S04]  /*03e0*/  IADD3 R16, P2, PT, R16, R9, RZ ;  /* 0x0000000910107210 */ /* 0x000fc80007f5e0ff */
[----:B------:R-:W-:Y:S01]  /*03f0*/  IADD3.X R9, PT, PT, R17, UR5, RZ, P2, !PT ;  /* 0x0000000511097c10 */ /* 0x000fe200097fe4ff */
[--C-:B------:R-:W-:Y:S01]  /*0400*/  @P1 IMAD.MOV.U32 R4, RZ, RZ, R16.reuse ;  /* 0x000000ffff041224 */ /* 0x100fe200078e0010 */
[C---:B------:R-:W-:Y:S01]  /*0410*/  ISETP.EQ.AND P2, PT, R18.reuse, 0x8, PT ;  /* 0x000000081200780c */ /* 0x040fe20003f42270 */
[--C-:B------:R-:W-:Y:S01]  /*0420*/  @P3 IMAD.MOV.U32 R6, RZ, RZ, R16.reuse ;  /* 0x000000ffff063224 */ /* 0x100fe200078e0010 */
[-C--:B------:R-:W-:Y:S01]  /*0430*/  @P0 MOV R3, R16.reuse ;  /* 0x0000001000030202 */ /* 0x080fe20000000f00 */
[----:B------:R-:W-:Y:S01]  /*0440*/  @P5 IMAD.MOV.U32 R8, RZ, RZ, R16 ;  /* 0x000000ffff085224 */ /* 0x000fe200078e0010 */
[----:B------:R-:W-:Y:S02]  /*0450*/  @P4 MOV R7, R16 ;  /* 0x0000001000074202 */ /* 0x000fe40000000f00 */
[----:B------:R-:W-:-:S07]  /*0460*/  IADD3 R18, PT, PT, R18, 0x4, RZ ;  /* 0x0000000412127810 */ /* 0x000fce0007ffe0ff */
[----:B------:R-:W-:Y:S01]  /*0470*/  @P2 MOV R5, R16 ;  /* 0x0000001000052202 */ /* 0x000fe20000000f00 */
[----:B------:R-:W-:Y:S06]  /*0480*/  BRA.U UP0, `(.L_x_2) ;  /* 0xfffffffd00a07547 */ /* 0x000fec000b83ffff */
[----:B------:R-:W-:Y:S01]  /*0490*/  SHF.R.U32.HI R10, RZ, 0x17, R20 ;  /* 0x00000017ff0a7819 */ /* 0x000fe20000011614 */
[----:B------:R-:W-:Y:S03]  /*04a0*/  BSSY.RECONVERGENT B1, `(.L_x_3) ;  /* 0x0000028000017945 */ /* 0x000fe60003800200 */
[C---:B------:R-:W-:Y:S02]  /*04b0*/  LOP3.LUT R11, R10.reuse, 0xe0, RZ, 0xc0, !PT ;  /* 0x000000e00a0b7812 */ /* 0x040fe400078ec0ff */
[----:B------:R-:W-:-:S03]  /*04c0*/  LOP3.LUT P6, RZ, R10, 0x1f, RZ, 0xc0, !PT ;  /* 0x0000001f0aff7812 */ /* 0x000fc600078cc0ff */
[----:B------:R-:W-:-:S05]  /*04d0*/  VIADD R11, R11, 0xffffff80 ;  /* 0xffffff800b0b7836 */ /* 0x000fca0000000000 */
[----:B------:R-:W-:-:S04]  /*04e0*/  SHF.R.U32.HI R11, RZ, 0x5, R11 ;  /* 0x00000005ff0b7819 */ /* 0x000fc8000001160b */
[----:B------:R-:W-:-:S04]  /*04f0*/  LEA R17, -R11, RZ, 0x2 ;  /* 0x000000ff0b117211 */ /* 0x000fc800078e11ff */
[C---:B------:R-:W-:Y:S02]  /*0500*/  ISETP.EQ.AND P3, PT, R17.reuse, -0x18, PT ;  /* 0xffffffe81100780c */ /* 0x040fe40003f62270 */
[C---:B------:R-:W-:Y:S02]  /*0510*/  ISETP.EQ.AND P4, PT, R17.reuse, -0x14, PT ;  /* 0xffffffec1100780c */ /* 0x040fe40003f82270 */
[C---:B------:R-:W-:Y:S02]  /*0520*/  ISETP.EQ.AND P0, PT, R17.reuse, -0x10, PT ;  /* 0xfffffff01100780c */ /* 0x040fe40003f02270 */
[C---:B------:R-:W-:Y:S02]  /*0530*/  ISETP.EQ.AND P1, PT, R17.reuse, -0xc, PT ;  /* 0xfffffff41100780c */ /* 0x040fe40003f22270 */
[C---:B------:R-:W-:Y:S02]  /*0540*/  ISETP.EQ.AND P2, PT, R17.reuse, -0x8, PT ;  /* 0xfffffff81100780c */ /* 0x040fe40003f42270 */
[----:B------:R-:W-:-:S03]  /*0550*/  ISETP.EQ.AND P5, PT, R17, 0x4, PT ;  /* 0x000000041100780c */ /* 0x000fc60003fa2270 */
[----:B------:R-:W-:Y:S01]  /*0560*/  @P3 IMAD.MOV.U32 R15, RZ, RZ, R3 ;  /* 0x000000ffff0f3224 */ /* 0x000fe200078e0003 */
[C---:B------:R-:W-:Y:S01]  /*0570*/  ISETP.EQ.AND P3, PT, R17.reuse, -0x4, PT ;  /* 0xfffffffc1100780c */ /* 0x040fe20003f62270 */
[----:B------:R-:W-:Y:S01]  /*0580*/  @P4 IMAD.MOV.U32 R15, RZ, RZ, R4 ;  /* 0x000000ffff0f4224 */ /* 0x000fe200078e0004 */
[----:B------:R-:W-:Y:S01]  /*0590*/  @P4 MOV R11, R3 ;  /* 0x00000003000b4202 */ /* 0x000fe20000000f00 */
[----:B------:R-:W-:Y:S01]  /*05a0*/  @P0 IMAD.MOV.U32 R15, RZ, RZ, R5 ;  /* 0x000000ffff0f0224 */ /* 0x000fe200078e0005 */
[----:B------:R-:W-:Y:S01]  /*05b0*/  ISETP.EQ.AND P4, PT, R17, RZ, PT ;  /* 0x000000ff1100720c */ /* 0x000fe20003f82270 */
[----:B------:R-:W-:Y:S01]  /*05c0*/  @P1 IMAD.MOV.U32 R15, RZ, RZ, R6 ;  /* 0x000000ffff0f1224 */ /* 0x000fe200078e0006 */
[----:B------:R-:W-:Y:S01]  /*05d0*/  @P0 MOV R11, R4 ;  /* 0x00000004000b0202 */ /* 0x000fe20000000f00 */
[----:B------:R-:W-:Y:S01]  /*05e0*/  @P2 IMAD.MOV.U32 R15, RZ, RZ, R7 ;  /* 0x000000ffff0f2224 */ /* 0x000fe200078e0007 */
[----:B------:R-:W-:Y:S02]  /*05f0*/  @P1 MOV R11, R5 ;  /* 0x00000005000b1202 */ /* 0x000fe40000000f00 */
[----:B------:R-:W-:-:S03]  /*0600*/  @P2 MOV R11, R6 ;  /* 0x00000006000b2202 */ /* 0x000fc60000000f00 */
[----:B------:R-:W-:Y:S01]  /*0610*/  @P3 MOV R11, R7 ;  /* 0x00000007000b3202 */ /* 0x000fe20000000f00 */
[----:B------:R-:W-:-:S03]  /*0620*/  @P3 IMAD.MOV.U32 R15, RZ, RZ, R8 ;  /* 0x000000ffff0f3224 */ /* 0x000fc600078e0008 */
[----:B------:R-:W-:Y:S01]  /*0630*/  @P4 MOV R11, R8 ;  /* 0x00000008000b4202 */ /* 0x000fe20000000f00 */
[----:B------:R-:W-:Y:S01]  /*0640*/  @P4 IMAD.MOV.U32 R15, RZ, RZ, R9 ;  /* 0x000000ffff0f4224 */ /* 0x000fe200078e0009 */
[----:B------:R-:W-:Y:S01]  /*0650*/  @P5 MOV R11, R9 ;  /* 0x00000009000b5202 */ /* 0x000fe20000000f00 */
[----:B------:R-:W-:Y:S06]  /*0660*/  @!P6 BRA `(.L_x_4) ;  /* 0x00000000002ce947 */ /* 0x000fec0003800000 */
[----:B------:R-:W-:Y:S01]  /*0670*/  @P0 IMAD.MOV.U32 R16, RZ, RZ, R3 ;  /* 0x000000ffff100224 */ /* 0x000fe200078e0003 */
[----:B------:R-:W-:Y:S02]  /*0680*/  ISETP.EQ.AND P0, PT, R17, 0x8, PT ;  /* 0x000000081100780c */ /* 0x000fe40003f02270 */
[----:B------:R-:W-:Y:S01]  /*0690*/  @P1 MOV R16, R4 ;  /* 0x0000000400101202 */ /* 0x000fe20000000f00 */
[----:B------:R-:W-:Y:S01]  /*06a0*/  @P2 IMAD.MOV.U32 R16, RZ, RZ, R5 ;  /* 0x000000ffff102224 */ /* 0x000fe200078e0005 */
[----:B------:R-:W-:Y:S01]  /*06b0*/  @P3 MOV R16, R6 ;  /* 0x0000000600103202 */ /* 0x000fe20000000f00 */
[----:B------:R-:W-:Y:S01]  /*06c0*/  @P4 IMAD.MOV.U32 R16, RZ, RZ, R7 ;  /* 0x000000ffff104224 */ /* 0x000fe200078e0007 */
[----:B------:R-:W-:Y:S02]  /*06d0*/  @P5 MOV R16, R8 ;  /* 0x0000000800105202 */ /* 0x000fe40000000f00 */
[----:B------:R-:W-:-:S04]  /*06e0*/  LOP3.LUT R10, R10, 0x1f, RZ, 0xc0, !PT ;  /* 0x0000001f0a0a7812 */ /* 0x000fc800078ec0ff */
[----:B------:R-:W-:Y:S01]  /*06f0*/  SHF.L.W.U32.HI R15, R11, R10, R15 ;  /* 0x0000000a0b0f7219 */ /* 0x000fe20000010e0f */
[----:B------:R-:W-:-:S05]  /*0700*/  @P0 IMAD.MOV.U32 R16, RZ, RZ, R9 ;  /* 0x000000ffff100224 */ /* 0x000fca00078e0009 */
[----:B------:R-:W-:-:S07]  /*0710*/  SHF.L.W.U32.HI R11, R16, R10, R11 ;  /* 0x0000000a100b7219 */ /* 0x000fce0000010e0b */
.L_x_4:
[----:B------:R-:W-:Y:S05]  /*0720*/  BSYNC.RECONVERGENT B1 ;  /* 0x0000000000017941 */ /* 0x000fea0003800200 */
.L_x_3:
[C---:B------:R-:W-:Y:S01]  /*0730*/  SHF.L.W.U32.HI R9, R11.reuse, 0x2, R15 ;  /* 0x000000020b097819 */ /* 0x040fe20000010e0f */
[----:B------:R-:W-:Y:S01]  /*0740*/  UMOV UR4, 0x54442d19 ;  /* 0x54442d1900047882 */ /* 0x000fe20000000000 */
[----:B------:R-:W-:Y:S01]  /*0750*/  SHF.L.U32 R11, R11, 0x2, RZ ;  /* 0x000000020b0b7819 */ /* 0x000fe200000006ff */
[----:B------:R-:W-:Y:S01]  /*0760*/  UMOV UR5, 0x3bf921fb ;  /* 0x3bf921fb00057882 */ /* 0x000fe20000000000 */
[----:B------:R-:W-:Y:S02]  /*0770*/  SHF.R.S32.HI R16, RZ, 0x1f, R9 ;  /* 0x0000001fff107819 */ /* 0x000fe40000011409 */
[----:B------:R-:W-:Y:S02]  /*0780*/  SHF.R.U32.HI R18, RZ, 0x1e, R15 ;  /* 0x0000001eff127819 */ /* 0x000fe4000001160f */
[C---:B------:R-:W-:Y:S02]  /*0790*/  LOP3.LUT R10, R16.reuse, R11, RZ, 0x3c, !PT ;  /* 0x0000000b100a7212 */ /* 0x040fe400078e3cff */
[----:B------:R-:W-:-:S02]  /*07a0*/  LOP3.LUT R11, R16, R9, RZ, 0x3c, !PT ;  /* 0x00000009100b7212 */ /* 0x000fc400078e3cff */
[----:B------:R-:W-:Y:S02]  /*07b0*/  ISETP.GE.AND P0, PT, R20, RZ, PT ;  /* 0x000000ff1400720c */ /* 0x000fe40003f06270 */
[C---:B------:R-:W-:Y:S02]  /*07c0*/  LEA.HI R15, R9.reuse, R18, RZ, 0x1 ;  /* 0x00000012090f7211 */ /* 0x040fe400078f08ff */
[----:B------:R-:W0:Y:S01]  /*07d0*/  I2F.F64.S64 R10, R10 ;  /* 0x0000000a000a7312 */ /* 0x000e220000301c00 */
[----:B------:R-:W-:Y:S02]  /*07e0*/  LOP3.LUT R19, R9, R20, RZ, 0x3c, !PT ;  /* 0x0000001409137212 */ /* 0x000fe400078e3cff */
[----:B------:R-:W-:Y:S02]  /*07f0*/  IMAD.MOV R9, RZ, RZ, -R15 ;  /* 0x000000ffff097224 */ /* 0x000fe400078e0a0f */
[----:B------:R-:W-:-:S04]  /*0800*/  ISETP.GE.AND P1, PT, R19, RZ, PT ;  /* 0x000000ff1300720c */ /* 0x000fc80003f26270 */
[----:B------:R-:W-:Y:S01]  /*0810*/  @!P0 MOV R15, R9 ;  /* 0x00000009000f8202 */ /* 0x000fe20000000f00 */
[----:B0-----:R-:W-:-:S10]  /*0820*/  DMUL R16, R10, UR4 ;  /* 0x000000040a107c28 */ /* 0x001fd40008000000 */
[----:B------:R-:W0:Y:S02]  /*0830*/  F2F.F32.F64 R16, R16 ;  /* 0x0000001000107310 */ /* 0x000e240000301000 */
[----:B0-----:R-:W-:-:S07]  /*0840*/  FSEL R18, -R16, R16, !P1 ;  /* 0x0000001010127208 */ /* 0x001fce0004800100 */
.L_x_1:
[----:B------:R-:W-:Y:S05]  /*0850*/  BSYNC.RECONVERGENT B0 ;  /* 0x0000000000007941 */ /* 0x000fea0003800200 */
.L_x_0:
[C---:B------:R-:W-:Y:S01]  /*0860*/  LOP3.LUT R10, R15.reuse, 0x1, RZ, 0xc0, !PT ;  /* 0x000000010f0a7812 */ /* 0x040fe200078ec0ff */
[----:B------:R-:W-:Y:S02]  /*0870*/  IMAD.MOV.U32 R9, RZ, RZ, 0x37cbac00 ;  /* 0x37cbac00ff097424 */ /* 0x000fe400078e00ff */
[----:B------:R-:W-:Y:S01]  /*0880*/  FMUL R16, R18, R18 ;  /* 0x0000001212107220 */ /* 0x000fe20000400000 */
[----:B------:R-:W-:Y:S01]  /*0890*/  VIADD R15, R15, 0x1 ;  /* 0x000000010f0f7836 */ /* 0x000fe20000000000 */
[----:B------:R-:W-:Y:S01]  /*08a0*/  ISETP.NE.U32.AND P0, PT, R10, 0x1, PT ;  /* 0x000000010a00780c */ /* 0x000fe20003f05070 */
[----:B------:R-:W-:Y:S02]  /*08b0*/  HFMA2 R10, -RZ, RZ, 1.0078125, -8.98838043212890625e-05 ;  /* 0x3c0885e4ff0a7431 */ /* 0x000fe400000001ff */
[----:B------:R-:W-:Y:S01]  /*08c0*/  FFMA R17, R16, R9, -0.0013887860113754868507 ;  /* 0xbab607ed10117423 */ /* 0x000fe20000000009 */
[----:B------:R-:W-:Y:S01]  /*08d0*/  MOV R11, 0x3e2aaaa8 ;  /* 0x3e2aaaa8000b7802 */ /* 0x000fe20000000f00 */
[----:B------:R-:W-:Y:S01]  /*08e0*/  BSSY.RECONVERGENT B0, `(.L_x_5) ;  /* 0x000006b000007945 */ /* 0x000fe20003800200 */
[----:B------:R-:W-:-:S02]  /*08f0*/  FSETP.GE.AND P2, PT, |R20|, 105615, PT ;  /* 0x47ce47801400780b */ /* 0x000fc40003f46200 */
[----:B------:R-:W-:Y:S02]  /*0900*/  FSEL R17, R17, -0.00019574658654164522886, P0 ;  /* 0xb94d415311117808 */ /* 0x000fe40000000000 */
[----:B------:R-:W-:Y:S02]  /*0910*/  LOP3.LUT P1, RZ, R15, 0x2, RZ, 0xc0, !PT ;  /* 0x000000020fff7812 */ /* 0x000fe4000782c0ff */
[----:B------:R-:W-:Y:S02]  /*0920*/  FSEL R19, R10, 0.041666727513074874878, !P0 ;  /* 0x3d2aaabb0a137808 */ /* 0x000fe40004000000 */
[----:B------:R-:W-:Y:S02]  /*0930*/  FSEL R15, R18, 1, !P0 ;  /* 0x3f800000120f7808 */ /* 0x000fe40004000000 */
[----:B------:R-:W-:Y:S01]  /*0940*/  FSEL R26, -R11, -0.4999999701976776123, !P0 ;  /* 0xbeffffff0b1a7808 */ /* 0x000fe20004000100 */
[C---:B------:R-:W-:Y:S02]  /*0950*/  FFMA R17, R16.reuse, R17, R19 ;  /* 0x0000001110117223 */ /* 0x040fe40000000013 */
[----:B------:R-:W-:-:S02]  /*0960*/  FFMA R18, R16, R15, RZ ;  /* 0x0000000f10127223 */ /* 0x000fc400000000ff */
[----:B------:R-:W-:-:S04]  /*0970*/  FFMA R17, R16, R17, R26 ;  /* 0x0000001110117223 */ /* 0x000fc8000000001a */
[----:B------:R-:W-:-:S04]  /*0980*/  FFMA R15, R18, R17, R15 ;  /* 0x00000011120f7223 */ /* 0x000fc8000000000f */
[----:B------:R-:W-:Y:S01]  /*0990*/  @P1 FADD R15, RZ, -R15 ;  /* 0x8000000fff0f1221 */ /* 0x000fe20000000000 */
[----:B------:R-:W-:Y:S06]  /*09a0*/  @!P2 BRA `(.L_x_6) ;  /* 0x000000040078a947 */ /* 0x000fec0003800000 */
[----:B------:R-:W-:-:S13]  /*09b0*/  FSETP.NEU.AND P0, PT, |R20|, +INF , PT ;  /* 0x7f8000001400780b */ /* 0x000fda0003f0d200 */
[----:B------:R-:W-:Y:S01]  /*09c0*/  @!P0 FMUL R24, RZ, R20 ;  /* 0x00000014ff188220 */ /* 0x000fe20000400000 */
[----:B------:R-:W-:Y:S01]  /*09d0*/  @!P0 IMAD.MOV.U32 R25, RZ, RZ, RZ ;  /* 0x000000ffff198224 */ /* 0x000fe200078e00ff */
[----:B------:R-:W-:Y:S06]  /*09e0*/  @!P0 BRA `(.L_x_6) ;  /* 0x0000000400688947 */ /* 0x000fec0003800000 */
[----:B------:R-:W-:Y:S02]  /*09f0*/  SHF.L.U32 R16, R20, 0x8, RZ ;  /* 0x0000000814107819 */ /* 0x000fe400000006ff */
[----:B------:R-:W-:Y:S01]  /*0a00*/  CS2R R24, SRZ ;  /* 0x0000000000187805 */ /* 0x000fe2000001ff00 */
[----:B------:R-:W0:Y:S01]  /*0a10*/  LDCU.64 UR8, c[0x4][URZ] ;  /* 0x01000000ff0877ac */ /* 0x000e220008000a00 */
[----:B------:R-:W-:Y:S01]  /*0a20*/  LOP3.LUT R23, R16, 0x80000000, RZ, 0xfc, !PT ;  /* 0x8000000010177812 */ /* 0x000fe200078efcff */
[----:B------:R-:W-:Y:S01]  /*0a30*/  UMOV UR5, URZ ;  /* 0x000000ff00057c82 */ /* 0x000fe20008000000 */
[----:B------:R-:W-:-:S05]  /*0a40*/  UMOV UR4, URZ ;  /* 0x000000ff00047c82 */ /* 0x000fca0008000000 */
.L_x_7:
[----:B0-----:R-:W-:Y:S01]  /*0a50*/  IMAD.U32 R16, RZ, RZ, UR8 ;  /* 0x00000008ff107e24 */ /* 0x001fe2000f8e00ff */
[----:B------:R-:W-:-:S05]  /*0a60*/  MOV R17, UR9 ;  /* 0x0000000900117c02 */ /* 0x000fca0008000f00 */
        /* <DEDUP_REMOVED lines=9> */
[----:B------:R-:W-:-:S02]  /*0b00*/  ISETP.EQ.AND P4, PT, R24, 0x10, PT ;  /* 0x000000101800780c */ /* 0x000fc40003f82270 */
[C---:B------:R-:W-:Y:S01]  /*0b10*/  ISETP.EQ.AND P5, PT, R24.reuse, 0x14, PT ;  /* 0x000000141800780c */ /* 0x040fe20003fa2270 */
[----:B------:R-:W-:Y:S02]  /*0b20*/  VIADD R24, R24, 0x4 ;  /* 0x0000000418187836 */ /* 0x000fe40000000000 */
[----:B--2---:R-:W-:-:S03]  /*0b30*/  IMAD.WIDE.U32 R18, R16, R23, RZ ;  /* 0x0000001710127225 */ /* 0x004fc600078e00ff */
[----:B------:R-:W-:-:S04]  /*0b40*/  IADD3 R18, P6, PT, R18, R25, RZ ;  /* 0x0000001912127210 */ /* 0x000fc80007fde0ff */
[----:B------:R-:W-:Y:S01]  /*0b50*/  IADD3.X R25, PT, PT, R19, UR5, RZ, P6, !PT ;  /* 0x0000000513197c10 */ /* 0x000fe2000b7fe4ff */
[--C-:B------:R-:W-:Y:S01]  /*0b60*/  @P0 IMAD.MOV.U32 R3, RZ, RZ, R18.reuse ;  /* 0x000000ffff030224 */ /* 0x100fe200078e0012 */
[-C--:B------:R-:W-:Y:S01]  /*0b70*/  @P1 MOV R4, R18.reuse ;  /* 0x0000001200041202 */ /* 0x080fe20000000f00 */
[--C-:B------:R-:W-:Y:S01]  /*0b80*/  @P2 IMAD.MOV.U32 R5, RZ, RZ, R18.reuse ;  /* 0x000000ffff052224 */ /* 0x100fe200078e0012 */
[-C--:B------:R-:W-:Y:S01]  /*0b90*/  @P3 MOV R6, R18.reuse ;  /* 0x0000001200063202 */ /* 0x080fe20000000f00 */
[----:B------:R-:W-:Y:S01]  /*0ba0*/  @P4 IMAD.MOV.U32 R7, RZ, RZ, R18 ;  /* 0x000000ffff074224 */ /* 0x000fe200078e0012 */
[----:B------:R-:W-:Y:S01]  /*0bb0*/  @P5 MOV R8, R18 ;  /* 0x0000001200085202 */ /* 0x000fe20000000f00 */
[----:B------:R-:W-:Y:S06]  /*0bc0*/  BRA.U UP0, `(.L_x_7) ;  /* 0xfffffffd00a07547 */ /* 0x000fec000b83ffff */
[----:B------:R-:W-:Y:S01]  /*0bd0*/  SHF.R.U32.HI R18, RZ, 0x17, R20 ;  /* 0x00000017ff127819 */ /* 0x000fe20000011614 */
[----:B------:R-:W-:Y:S03]  /*0be0*/  BSSY.RECONVERGENT B1, `(.L_x_8) ;  /* 0x0000028000017945 */ /* 0x000fe60003800200 */
[C---:B------:R-:W-:Y:S02]  /*0bf0*/  LOP3.LUT R16, R18.reuse, 0xe0, RZ, 0xc0, !PT ;  /* 0x000000e012107812 */ /* 0x040fe400078ec0ff */
[----:B------:R-:W-:Y:S02]  /*0c00*/  LOP3.LUT P6, RZ, R18, 0x1f, RZ, 0xc0, !PT ;  /* 0x0000001f12ff7812 */ /* 0x000fe400078cc0ff */
[----:B------:R-:W-:-:S04]  /*0c10*/  IADD3 R16, PT, PT, R16, -0x80, RZ ;  /* 0xffffff8010107810 */ /* 0x000fc80007ffe0ff */
[----:B------:R-:W-:-:S05]  /*0c20*/  SHF.R.U32.HI R16, RZ, 0x5, R16 ;  /* 0x00000005ff107819 */ /* 0x000fca0000011610 */
[----:B------:R-:W-:-:S05]  /*0c30*/  IMAD.U32 R19, R16, -0x4, RZ ;  /* 0xfffffffc10137824 */ /* 0x000fca00078e00ff */
[C---:B------:R-:W-:Y:S02]  /*0c40*/  ISETP.EQ.AND P3, PT, R19.reuse, -0x18, PT ;  /* 0xffffffe81300780c */ /* 0x040fe40003f62270 */
[C---:B------:R-:W-:Y:S02]  /*0c50*/  ISETP.EQ.AND P4, PT, R19.reuse, -0x14, PT ;  /* 0xffffffec1300780c */ /* 0x040fe40003f82270 */
[C---:B------:R-:W-:Y:S02]  /*0c60*/  ISETP.EQ.AND P2, PT, R19.reuse, -0x10, PT ;  /* 0xfffffff01300780c */ /* 0x040fe40003f42270 */
[C---:B------:R-:W-:Y:S02]  /*0c70*/  ISETP.EQ.AND P1, PT, R19.reuse, -0xc, PT ;  /* 0xfffffff41300780c */ /* 0x040fe40003f22270 */
[C---:B------:R-:W-:Y:S02]  /*0c80*/  ISETP.EQ.AND P0, PT, R19.reuse, -0x8, PT ;  /* 0xfffffff81300780c */ /* 0x040fe40003f02270 */
[----:B------:R-:W-:-:S03]  /*0c90*/  ISETP.EQ.AND P5, PT, R19, RZ, PT ;  /* 0x000000ff1300720c */ /* 0x000fc60003fa2270 */
[----:B------:R-:W-:Y:S02]  /*0ca0*/  @P3 MOV R23, R3 ;  /* 0x0000000300173202 */ /* 0x000fe40000000f00 */
[C---:B------:R-:W-:Y:S01]  /*0cb0*/  ISETP.EQ.AND P3, PT, R19.reuse, -0x4, PT ;  /* 0xfffffffc1300780c */ /* 0x040fe20003f62270 */
[----:B------:R-:W-:Y:S01]  /*0cc0*/  @P4 IMAD.MOV.U32 R16, RZ, RZ, R3 ;  /* 0x000000ffff104224 */ /* 0x000fe200078e0003 */
[----:B------:R-:W-:Y:S01]  /*0cd0*/  @P4 MOV R23, R4 ;  /* 0x0000000400174202 */ /* 0x000fe20000000f00 */
[----:B------:R-:W-:Y:S01]  /*0ce0*/  @P2 IMAD.MOV.U32 R16, RZ, RZ, R4 ;  /* 0x000000ffff102224 */ /* 0x000fe200078e0004 */
[----:B------:R-:W-:Y:S01]  /*0cf0*/  ISETP.EQ.AND P4, PT, R19, 0x4, PT ;  /* 0x000000041300780c */ /* 0x000fe20003f82270 */
[----:B------:R-:W-:Y:S01]  /*0d00*/  @P1 IMAD.MOV.U32 R16, RZ, RZ, R5 ;  /* 0x000000ffff101224 */ /* 0x000fe200078e0005 */
[----:B------:R-:W-:Y:S01]  /*0d10*/  @P2 MOV R23, R5 ;  /* 0x0000000500172202 */ /* 0x000fe20000000f00 */
[----:B------:R-:W-:Y:S01]  /*0d20*/  @P0 IMAD.MOV.U32 R16, RZ, RZ, R6 ;  /* 0x000000ffff100224 */ /* 0x000fe200078e0006 */
[----:B------:R-:W-:-:S02]  /*0d30*/  @P1 MOV R23, R6 ;  /* 0x0000000600171202 */ /* 0x000fc40000000f00 */
[----:B------:R-:W-:-:S03]  /*0d40*/  @P0 MOV R23, R7 ;  /* 0x0000000700170202 */ /* 0x000fc60000000f00 */
[----:B------:R-:W-:Y:S01]  /*0d50*/  @P3 IMAD.MOV.U32 R16, RZ, RZ, R7 ;  /* 0x000000ffff103224 */ /* 0x000fe200078e0007 */
[----:B------:R-:W-:Y:S01]  /*0d60*/  @P3 MOV R23, R8 ;  /* 0x0000000800173202 */ /* 0x000fe20000000f00 */
[----:B------:R-:W-:Y:S01]  /*0d70*/  @P5 IMAD.MOV.U32 R16, RZ, RZ, R8 ;  /* 0x000000ffff105224 */ /* 0x000fe200078e0008 */
[----:B------:R-:W-:Y:S01]  /*0d80*/  @P5 MOV R23, R25 ;  /* 0x0000001900175202 */ /* 0x000fe20000000f00 */
[----:B------:R-:W-:Y:S01]  /*0d90*/  @P4 IMAD.MOV.U32 R16, RZ, RZ, R25 ;  /* 0x000000ffff104224 */ /* 0x000fe200078e0019 */
[----:B------:R-:W-:Y:S06]  /*0da0*/  @!P6 BRA `(.L_x_9) ;  /* 0x00000000002ce947 */ /* 0x000fec0003800000 */
[----:B------:R-:W-:Y:S01]  /*0db0*/  @P2 MOV R17, R3 ;  /* 0x0000000300112202 */ /* 0x000fe20000000f00 */
[----:B------:R-:W-:Y:S01]  /*0dc0*/  @P1 IMAD.MOV.U32 R17, RZ, RZ, R4 ;  /* 0x000000ffff111224 */ /* 0x000fe200078e0004 */
[----:B------:R-:W-:Y:S01]  /*0dd0*/  @P0 MOV R17, R5 ;  /* 0x0000000500110202 */ /* 0x000fe20000000f00 */
[----:B------:R-:W-:Y:S01]  /*0de0*/  @P3 IMAD.MOV.U32 R17, RZ, RZ, R6 ;  /* 0x000000ffff113224 */ /* 0x000fe200078e0006 */
[----:B------:R-:W-:Y:S02]  /*0df0*/  ISETP.EQ.AND P0, PT, R19, 0x8, PT ;  /* 0x000000081300780c */ /* 0x000fe40003f02270 */
[----:B------:R-:W-:Y:S01]  /*0e00*/  @P5 MOV R17, R7 ;  /* 0x0000000700115202 */ /* 0x000fe20000000f00 */
[----:B------:R-:W-:Y:S01]  /*0e10*/  @P4 IMAD.MOV.U32 R17, RZ, RZ, R8 ;  /* 0x000000ffff114224 */ /* 0x000fe200078e0008 */
[----:B------:R-:W-:-:S04]  /*0e20*/  LOP3.LUT R18, R18, 0x1f, RZ, 0xc0, !PT ;  /* 0x0000001f12127812 */ /* 0x000fc800078ec0ff */
[----:B------:R-:W-:-:S05]  /*0e30*/  SHF.L.W.U32.HI R23, R16, R18, R23 ;  /* 0x0000001210177219 */ /* 0x000fca0000010e17 */
[----:B------:R-:W-:-:S04]  /*0e40*/  @P0 MOV R17, R25 ;  /* 0x0000001900110202 */ /* 0x000fc80000000f00 */
[----:B------:R-:W-:-:S07]  /*0e50*/  SHF.L.W.U32.HI R16, R17, R18, R16 ;  /* 0x0000001211107219 */ /* 0x000fce0000010e10 */
.L_x_9:
[----:B------:R-:W-:Y:S05]  /*0e60*/  BSYNC.RECONVERGENT B1 ;  /* 0x0000000000017941 */ /* 0x000fea0003800200 */
.L_x_8:
[C---:B------:R-:W-:Y:S01]  /*0e70*/  SHF.L.W.U32.HI R25, R16.reuse, 0x2, R23 ;  /* 0x0000000210197819 */ /* 0x040fe20000010e17 */
[----:B------:R-:W-:Y:S01]  /*0e80*/  IMAD.SHL.U32 R16, R16, 0x4, RZ ;  /* 0x0000000410107824 */ /* 0x000fe200078e00ff */
[----:B------:R-:W-:Y:S01]  /*0e90*/  UMOV UR4, 0x54442d19 ;  /* 0x54442d1900047882 */ /* 0x000fe20000000000 */
[----:B------:R-:W-:Y:S01]  /*0ea0*/  UMOV UR5, 0x3bf921fb ;  /* 0x3bf921fb00057882 */ /* 0x000fe20000000000 */
[----:B------:R-:W-:Y:S02]  /*0eb0*/  SHF.R.S32.HI R17, RZ, 0x1f, R25 ;  /* 0x0000001fff117819 */ /* 0x000fe40000011419 */
[----:B------:R-:W-:Y:S02]  /*0ec0*/  ISETP.GE.AND P1, PT, R20, RZ, PT ;  /* 0x000000ff1400720c */ /* 0x000fe40003f26270 */
[C---:B------:R-:W-:Y:S02]  /*0ed0*/  LOP3.LUT R16, R17.reuse, R16, RZ, 0x3c, !PT ;  /* 0x0000001011107212 */ /* 0x040fe400078e3cff */
[----:B------:R-:W-:-:S02]  /*0ee0*/  LOP3.LUT R17, R17, R25, RZ, 0x3c, !PT ;  /* 0x0000001911117212 */ /* 0x000fc400078e3cff */
[----:B------:R-:W-:Y:S02]  /*0ef0*/  SHF.R.U32.HI R24, RZ, 0x1e, R23 ;  /* 0x0000001eff187819 */ /* 0x000fe40000011617 */
[C---:B------:R-:W-:Y:S02]  /*0f00*/  LOP3.LUT R20, R25.reuse, R20, RZ, 0x3c, !PT ;  /* 0x0000001419147212 */ /* 0x040fe400078e3cff */
[----:B------:R-:W0:Y:S01]  /*0f10*/  I2F.F64.S64 R16, R16 ;  /* 0x0000001000107312 */ /* 0x000e220000301c00 */
[----:B------:R-:W-:Y:S02]  /*0f20*/  LEA.HI R25, R25, R24, RZ, 0x1 ;  /* 0x0000001819197211 */ /* 0x000fe400078f08ff */
[----:B------:R-:W-:Y:S02]  /*0f30*/  ISETP.GE.AND P0, PT, R20, RZ, PT ;  /* 0x000000ff1400720c */ /* 0x000fe40003f06270 */
[----:B------:R-:W-:-:S05]  /*0f40*/  IADD3 R20, PT, PT, -R25, RZ, RZ ;  /* 0x000000ff19147210 */ /* 0x000fca0007ffe1ff */
[----:B------:R-:W-:Y:S01]  /*0f50*/  @!P1 IMAD.MOV.U32 R25, RZ, RZ, R20 ;  /* 0x000000ffff199224 */ /* 0x000fe200078e0014 */
[----:B0-----:R-:W-:-:S10]  /*0f60*/  DMUL R18, R16, UR4 ;  /* 0x0000000410127c28 */ /* 0x001fd40008000000 */
[----:B------:R-:W0:Y:S02]  /*0f70*/  F2F.F32.F64 R18, R18 ;  /* 0x0000001200127310 */ /* 0x000e240000301000 */
[----:B0-----:R-:W-:-:S07]  /*0f80*/  FSEL R24, -R18, R18, !P0 ;  /* 0x0000001212187208 */ /* 0x001fce0004000100 */
.L_x_6:
[----:B------:R-:W-:Y:S05]  /*0f90*/  BSYNC.RECONVERGENT B0 ;  /* 0x0000000000007941 */ /* 0x000fea0003800200 */
.L_x_5:
[----:B------:R-:W2:Y:S01]  /*0fa0*/  LDG.E R16, desc[UR6][R12.64+0x28] ;  /* 0x000028060c107981 */ /* 0x000ea2000c1e1900 */
[----:B------:R-:W-:Y:S01]  /*0fb0*/  FMUL R18, R24, R24 ;  /* 0x0000001818127220 */ /* 0x000fe20000400000 */
[C---:B------:R-:W-:Y:S01]  /*0fc0*/  LOP3.LUT R19, R25.reuse, 0x1, RZ, 0xc0, !PT ;  /* 0x0000000119137812 */ /* 0x040fe200078ec0ff */
[----:B------:R-:W-:Y:S01]  /*0fd0*/  BSSY.RECONVERGENT B0, `(.L_x_10) ;  /* 0x000007f000007945 */ /* 0x000fe20003800200 */
[----:B------:R-:W-:Y:S01]  /*0fe0*/  LOP3.LUT P1, RZ, R25, 0x2, RZ, 0xc0, !PT ;  /* 0x0000000219ff7812 */ /* 0x000fe2000782c0ff */
[----:B------:R-:W-:Y:S01]  /*0ff0*/  FFMA R23, R18, R9, -0.0013887860113754868507 ;  /* 0xbab607ed12177423 */ /* 0x000fe20000000009 */
[----:B------:R-:W-:-:S04]  /*1000*/  ISETP.NE.U32.AND P0, PT, R19, 0x1, PT ;  /* 0x000000011300780c */ /* 0x000fc80003f05070 */
[----:B------:R-:W-:Y:S01]  /*1010*/  FSEL R19, R23, -0.00019574658654164522886, !P0 ;  /* 0xb94d415317137808 */ /* 0x000fe20004000000 */
[----:B------:R-:W-:Y:S01]  /*1020*/  IMAD.MOV.U32 R23, RZ, RZ, 0x3effffff ;  /* 0x3effffffff177424 */ /* 0x000fe200078e00ff */
[----:B------:R-:W-:Y:S01]  /*1030*/  FSEL R24, R24, 1, P0 ;  /* 0x3f80000018187808 */ /* 0x000fe20000000000 */
[----:B--2---:R-:W-:-:S04]  /*1040*/  FADD R17, R21, -R16 ;  /* 0x8000001015117221 */ /* 0x004fc80000000000 */
[----:B------:R-:W-:-:S04]  /*1050*/  FMUL R17, R0, R17 ;  /* 0x0000001100117220 */ /* 0x000fc80000400000 */
[----:B------:R-:W-:Y:S01]  /*1060*/  FFMA R26, R22, R21, R17 ;  /* 0x00000015161a7223 */ /* 0x000fe20000000011 */
[----:B------:R-:W-:-:S03]  /*1070*/  MOV R21, 0x3d2aaabb ;  /* 0x3d2aaabb00157802 */ /* 0x000fc60000000f00 */
[----:B------:R-:W0:Y:S01]  /*1080*/  F2F.F64.F32 R16, R26 ;  /* 0x0000001a00107310 */ /* 0x000e220000201800 */
[----:B------:R-:W-:-:S05]  /*1090*/  FSEL R29, R21, 0.0083327032625675201416, !P0 ;  /* 0x3c0885e4151d7808 */ /* 0x000fca0004000000 */
[----:B------:R-:W-:Y:S01]  /*10a0*/  FFMA R19, R18, R19, R29 ;  /* 0x0000001312137223 */ /* 0x000fe2000000001d */
[----:B0-----:R-:W-:-:S06]  /*10b0*/  DMUL R16, R16, -UR10 ;  /* 0x8000000a10107c28 */ /* 0x001fcc0008000000 */
[----:B------:R0:W1:Y:S02]  /*10c0*/  F2F.F32.F64 R20, R16 ;  /* 0x0000001000147310 */ /* 0x0000640000301000 */
[----:B0-----:R-:W-:Y:S01]  /*10d0*/  FSEL R17, -R23, -0.16666662693023681641, !P0 ;  /* 0xbe2aaaa817117808 */ /* 0x001fe20004000100 */
[C---:B-1----:R-:W-:Y:S01]  /*10e0*/  FMUL R27, R20.reuse, 0.63661974668502807617 ;  /* 0x3f22f983141b7820 */ /* 0x042fe20000400000 */
[----:B------:R-:W-:-:S03]  /*10f0*/  FSETP.GE.AND P2, PT, |R20|, 105615, PT ;  /* 0x47ce47801400780b */ /* 0x000fc60003f46200 */
[C---:B------:R-:W-:Y:S01]  /*1100*/  FFMA R19, R18.reuse, R19, R17 ;  /* 0x0000001312137223 */ /* 0x040fe20000000011 */
[----:B------:R-:W-:Y:S01]  /*1110*/  FFMA R17, R18, R24, RZ ;  /* 0x0000001812117223 */ /* 0x000fe200000000ff */
[----:B------:R-:W0:Y:S03]  /*1120*/  F2I.NTZ R27, R27 ;  /* 0x0000001b001b7305 */ /* 0x000e260000203100 */
[----:B------:R-:W-:-:S04]  /*1130*/  FFMA R24, R17, R19, R24 ;  /* 0x0000001311187223 */ /* 0x000fc80000000018 */
[----:B------:R-:W-:Y:S01]  /*1140*/  @P1 FADD R24, RZ, -R24 ;  /* 0x80000018ff181221 */ /* 0x000fe20000000000 */
[-C--:B0-----:R-:W-:Y:S02]  /*1150*/  I2FP.F32.S32 R25, R27.reuse ;  /* 0x0000001b00197245 */ /* 0x081fe40000201400 */
[----:B------:R-:W-:-:S03]  /*1160*/  MOV R26, R27 ;  /* 0x0000001b001a7202 */ /* 0x000fc60000000f00 */
[----:B------:R-:W-:-:S04]  /*1170*/  FFMA R16, R25, -1.5707962512969970703, R20 ;  /* 0xbfc90fda19107823 */ /* 0x000fc80000000014 */
[----:B------:R-:W-:-:S04]  /*1180*/  FFMA R16, R25, -7.5497894158615963534e-08, R16 ;  /* 0xb3a2216819107823 */ /* 0x000fc80000000010 */
[----:B------:R-:W-:Y:S01]  /*1190*/  FFMA R25, R25, -5.3903029534742383927e-15, R16 ;  /* 0xa7c234c519197823 */ /* 0x000fe20000000010 */
[----:B------:R-:W-:-:S03]  /*11a0*/  P2R R16, PR, RZ, 0x4 ;  /* 0x00000004ff107803 */ /* 0x000fc60000000000 */
        /* <DEDUP_REMOVED lines=13> */
.L_x_12:
[----:B0-----:R-:W-:Y:S01]  /*1280*/  IMAD.U32 R17, RZ, RZ, UR9 ;  /* 0x00000009ff117e24 */ /* 0x001fe2000f8e00ff */
[----:B------:R-:W-:-:S05]  /*1290*/  MOV R16, UR8 ;  /* 0x0000000800107c02 */ /* 0x000fca0008000f00 */
[----:B------:R-:W2:Y:S01]  /*12a0*/  LDG.E.CONSTANT R17, desc[UR6][R16.64] ;  /* 0x0000000610117981 */ /* 0x000ea2000c1e9900 */
[----:B------:R-:W-:Y:S01]  /*12b0*/  UIADD3 UR4, UPT, UPT, UR4, 0x1, URZ ;  /* 0x0000000104047890 */ /* 0x000fe2000fffe0ff */
[C---:B------:R-:W-:Y:S01]  /*12c0*/  ISETP.EQ.AND P1, PT, R29.reuse, 0x4, PT ;  /* 0x000000041d00780c */ /* 0x040fe20003f22270 */
        /* <DEDUP_REMOVED lines=11> */
[C---:B------:R-:W-:Y:S01]  /*1380*/  ISETP.EQ.AND P0, PT, R29.reuse, RZ, PT ;  /* 0x000000ff1d00720c */ /* 0x040fe20003f02270 */
[----:B------:R-:W-:Y:S01]  /*1390*/  @P3 IMAD.MOV.U32 R6, RZ, RZ, R18 ;  /* 0x000000ffff063224 */ /* 0x000fe200078e0012 */
[-C--:B------:R-:W-:Y:S01]  /*13a0*/  @P2 MOV R5, R18.reuse ;  /* 0x0000001200052202 */ /* 0x080fe20000000f00 */
[----:B------:R-:W-:Y:S01]  /*13b0*/  VIADD R29, R29, 0x4 ;  /* 0x000000041d1d7836 */ /* 0x000fe20000000000 */
[-C--:B------:R-:W-:Y:S02]  /*13c0*/  @P4 MOV R7, R18.reuse ;  /* 0x0000001200074202 */ /* 0x080fe40000000f00 */
[----:B------:R-:W-:-:S07]  /*13d0*/  @P5 MOV R8, R18 ;  /* 0x0000001200085202 */ /* 0x000fce0000000f00 */
[----:B------:R-:W-:Y:S01]  /*13e0*/  @P0 MOV R3, R18 ;  /* 0x0000001200030202 */ /* 0x000fe20000000f00 */
[----:B------:R-:W-:Y:S06]  /*13f0*/  BRA.U UP0, `(.L_x_12) ;  /* 0xfffffffd00a07547 */ /* 0x000fec000b83ffff */
[----:B------:R-:W-:Y:S01]  /*1400*/  SHF.R.U32.HI R16, RZ, 0x17, R20 ;  /* 0x00000017ff107819 */ /* 0x000fe20000011614 */
[----:B------:R-:W-:Y:S03]  /*1410*/  BSSY.RECONVERGENT B1, `(.L_x_13) ;  /* 0x0000028000017945 */ /* 0x000fe60003800200 */
[C---:B------:R-:W-:Y:S02]  /*1420*/  LOP3.LUT R17, R16.reuse, 0xe0, RZ, 0xc0, !PT ;  /* 0x000000e010117812 */ /* 0x040fe400078ec0ff */
[----:B------:R-:W-:Y:S02]  /*1430*/  LOP3.LUT P6, RZ, R16, 0x1f, RZ, 0xc0, !PT ;  /* 0x0000001f10ff7812 */ /* 0x000fe400078cc0ff */
[----:B------:R-:W-:-:S04]  /*1440*/  IADD3 R17, PT, PT, R17, -0x80, RZ ;  /* 0xffffff8011117810 */ /* 0x000fc80007ffe0ff */
        /* <DEDUP_REMOVED lines=9> */
[C---:B------:R-:W-:Y:S02]  /*14e0*/  ISETP.EQ.AND P3, PT, R19.reuse, -0x4, PT ;  /* 0xfffffffc1300780c */ /* 0x040fe40003f62270 */
[----:B------:R-:W-:Y:S01]  /*14f0*/  @P4 MOV R18, R3 ;  /* 0x0000000300124202 */ /* 0x000fe20000000f00 */
[----:B------:R-:W-:Y:S01]  /*1500*/  @P0 IMAD.MOV.U32 R18, RZ, RZ, R4 ;  /* 0x000000ffff120224 */ /* 0x000fe200078e0004 */
[----:B------:R-:W-:Y:S02]  /*1510*/  @P4 MOV R17, R4 ;  /* 0x0000000400114202 */ /* 0x000fe40000000f00 */
[----:B------:R-:W-:Y:S02]  /*1520*/  ISETP.EQ.AND P4, PT, R19, RZ, PT ;  /* 0x000000ff1300720c */ /* 0x000fe40003f82270 */
[-C--:B------:R-:W-:Y:S01]  /*1530*/  @P0 MOV R17, R5.reuse ;  /* 0x0000000500110202 */ /* 0x080fe20000000f00 */
[----:B------:R-:W-:Y:S01]  /*1540*/  @P1 IMAD.MOV.U32 R17, RZ, RZ, R6 ;  /* 0x000000ffff111224 */ /* 0x000fe200078e0006 */
[----:B------:R-:W-:-:S02]  /*1550*/  @P1 MOV R18, R5 ;  /* 0x0000000500121202 */ /* 0x000fc40000000f00 */
[----:B------:R-:W-:Y:S01]  /*1560*/  @P2 MOV R18, R6 ;  /* 0x0000000600122202 */ /* 0x000fe20000000f00 */
[----:B------:R-:W-:Y:S01]  /*1570*/  @P3 IMAD.MOV.U32 R18, RZ, RZ, R7 ;  /* 0x000000ffff123224 */ /* 0x000fe200078e0007 */
[----:B------:R-:W-:Y:S02]  /*1580*/  @P2 MOV R17, R7 ;  /* 0x0000000700112202 */ /* 0x000fe40000000f00 */
[----:B------:R-:W-:-:S03]  /*1590*/  @P3 MOV R17, R8 ;  /* 0x0000000800113202 */ /* 0x000fc60000000f00 */
[----:B------:R-:W-:Y:S01]  /*15a0*/  @P4 MOV R18, R8 ;  /* 0x0000000800124202 */ /* 0x000fe20000000f00 */
[----:B------:R-:W-:Y:S01]  /*15b0*/  @P4 IMAD.MOV.U32 R17, RZ, RZ, R27 ;  /* 0x000000ffff114224 */ /* 0x000fe200078e001b */
[----:B------:R-:W-:Y:S01]  /*15c0*/  @P5 MOV R18, R27 ;  /* 0x0000001b00125202 */ /* 0x000fe20000000f00 */
[----:B------:R-:W-:Y:S06]  /*15d0*/  @!P6 BRA `(.L_x_14) ;  /* 0x00000000002ce947 */ /* 0x000fec0003800000 */
[----:B------:R-:W-:Y:S02]  /*15e0*/  ISETP.EQ.AND P6, PT, R19, 0x8, PT ;  /* 0x000000081300780c */ /* 0x000fe40003fc2270 */
[----:B------:R-:W-:Y:S01]  /*15f0*/  @P0 MOV R28, R3 ;  /* 0x00000003001c0202 */ /* 0x000fe20000000f00 */
[----:B------:R-:W-:Y:S01]  /*1600*/  @P1 IMAD.MOV.U32 R28, RZ, RZ, R4 ;  /* 0x000000ffff1c1224 */ /* 0x000fe200078e0004 */
[----:B------:R-:W-:Y:S02]  /*1610*/  @P2 MOV R28, R5 ;  /* 0x00000005001c2202 */ /* 0x000fe40000000f00 */
[----:B------:R-:W-:Y:S01]  /*1620*/  @P3 MOV R28, R6 ;  /* 0x00000006001c3202 */ /* 0x000fe20000000f00 */
[----:B------:R-:W-:Y:S01]  /*1630*/  @P4 IMAD.MOV.U32 R28, RZ, RZ, R7 ;  /* 0x000000ffff1c4224 */ /* 0x000fe200078e0007 */
[----:B------:R-:W-:Y:S02]  /*1640*/  @P5 MOV R28, R8 ;  /* 0x00000008001c5202 */ /* 0x000fe40000000f00 */
[----:B------:R-:W-:-:S03]  /*1650*/  LOP3.LUT R19, R16, 0x1f, RZ, 0xc0, !PT ;  /* 0x0000001f10137812 */ /* 0x000fc600078ec0ff */
[----:B------:R-:W-:Y:S02]  /*1660*/  @P6 MOV R28, R27 ;  /* 0x0000001b001c6202 */ /* 0x000fe40000000f00 */
[-C--:B------:R-:W-:Y:S02]  /*1670*/  SHF.L.W.U32.HI R17, R18, R19.reuse, R17 ;  /* 0x0000001312117219 */ /* 0x080fe40000010e11 */
[----:B------:R-:W-:-:S07]  /*1680*/  SHF.L.W.U32.HI R18, R28, R19, R18 ;  /* 0x000000131c127219 */ /* 0x000fce0000010e12 */
.L_x_14:
[----:B------:R-:W-:Y:S05]  /*1690*/  BSYNC.RECONVERGENT B1 ;  /* 0x0000000000017941 */ /* 0x000fea0003800200 */
.L_x_13:
[C---:B------:R-:W-:Y:S01]  /*16a0*/  SHF.L.W.U32.HI R19, R18.reuse, 0x2, R17 ;  /* 0x0000000212137819 */ /* 0x040fe20000010e11 */
[----:B------:R-:W-:Y:S01]  /*16b0*/  IMAD.SHL.U32 R18, R18, 0x4, RZ ;  /* 0x0000000412127824 */ /* 0x000fe200078e00ff */
[----:B------:R-:W-:Y:S01]  /*16c0*/  UMOV UR4, 0x54442d19 ;  /* 0x54442d1900047882 */ /* 0x000fe20000000000 */
[----:B------:R-:W-:Y:S01]  /*16d0*/  UMOV UR5, 0x3bf921fb ;  /* 0x3bf921fb00057882 */ /* 0x000fe20000000000 */
[----:B------:R-:W-:Y:S02]  /*16e0*/  LOP3.LUT R16, R19, R20, RZ, 0x3c, !PT ;  /* 0x0000001413107212 */ /* 0x000fe400078e3cff */
[----:B------:R-:W-:Y:S02]  /*16f0*/  SHF.R.S32.HI R28, RZ, 0x1f, R19 ;  /* 0x0000001fff1c7819 */ /* 0x000fe40000011413 */
[----:B------:R-:W-:Y:S02]  /*1700*/  ISETP.GE.AND P1, PT, R16, RZ, PT ;  /* 0x000000ff1000720c */ /* 0x000fe40003f26270 */
[----:B------:R-:W-:-:S02]  /*1710*/  SHF.R.U32.HI R16, RZ, 0x1e, R17 ;  /* 0x0000001eff107819 */ /* 0x000fc40000011611 */
[C---:B------:R-:W-:Y:S02]  /*1720*/  LOP3.LUT R17, R28.reuse, R19, RZ, 0x3c, !PT ;  /* 0x000000131c117212 */ /* 0x040fe400078e3cff */
[----:B------:R-:W-:Y:S02]  /*1730*/  LEA.HI R27, R19, R16, RZ, 0x1 ;  /* 0x00000010131b7211 */ /* 0x000fe400078f08ff */
[----:B------:R-:W-:Y:S02]  /*1740*/  LOP3.LUT R16, R28, R18, RZ, 0x3c, !PT ;  /* 0x000000121c107212 */ /* 0x000fe400078e3cff */
[----:B------:R-:W-:Y:S02]  /*1750*/  ISETP.GE.AND P0, PT, R20, RZ, PT ;  /* 0x000000ff1400720c */ /* 0x000fe40003f06270 */
[----:B------:R-:W-:Y:S02]  /*1760*/  IADD3 R28, PT, PT, -R27, RZ, RZ ;  /* 0x000000ff1b1c7210 */ /* 0x000fe40007ffe1ff */
[----:B------:R-:W0:Y:S09]  /*1770*/  I2F.F64.S64 R16, R16 ;  /* 0x0000001000107312 */ /* 0x000e320000301c00 */
[----:B------:R-:W-:Y:S01]  /*1780*/  @!P0 MOV R27, R28 ;  /* 0x0000001c001b8202 */ /* 0x000fe20000000f00 */
[----:B0-----:R-:W-:-:S10]  /*1790*/  DMUL R18, R16, UR4 ;  /* 0x0000000410127c28 */ /* 0x001fd40008000000 */
[----:B------:R-:W0:Y:S02]  /*17a0*/  F2F.F32.F64 R18, R18 ;  /* 0x0000001200127310 */ /* 0x000e240000301000 */
[----:B0-----:R-:W-:-:S07]  /*17b0*/  FSEL R28, -R18, R18, !P1 ;  /* 0x00000012121c7208 */ /* 0x001fce0004800100 */
.L_x_11:
[----:B------:R-:W-:Y:S05]  /*17c0*/  BSYNC.RECONVERGENT B0 ;  /* 0x0000000000007941 */ /* 0x000fea0003800200 */
.L_x_10:
[C---:B------:R-:W-:Y:S01]  /*17d0*/  LOP3.LUT R17, R27.reuse, 0x1, RZ, 0xc0, !PT ;  /* 0x000000011b117812 */ /* 0x040fe200078ec0ff */
[----:B------:R-:W-:Y:S01]  /*17e0*/  FMUL R16, R28, R28 ;  /* 0x0000001c1c107220 */ /* 0x000fe20000400000 */
[----:B------:R-:W-:Y:S01]  /*17f0*/  VIADD R18, R27, 0x1 ;  /* 0x000000011b127836 */ /* 0x000fe20000000000 */
[----:B------:R-:W-:Y:S01]  /*1800*/  FSETP.GE.AND P2, PT, |R20|, 105615, PT ;  /* 0x47ce47801400780b */ /* 0x000fe20003f46200 */
[----:B------:R-:W-:Y:S01]  /*1810*/  BSSY.RECONVERGENT B0, `(.L_x_15) ;  /* 0x000006c000007945 */ /* 0x000fe20003800200 */
[----:B------:R-:W-:Y:S01]  /*1820*/  ISETP.NE.U32.AND P0, PT, R17, 0x1, PT ;  /* 0x000000011100780c */ /* 0x000fe20003f05070 */
[----:B------:R-:W-:Y:S01]  /*1830*/  FFMA R17, R16, R9, -0.0013887860113754868507 ;  /* 0xbab607ed10117423 */ /* 0x000fe20000000009 */
[----:B------:R-:W-:Y:S02]  /*1840*/  LOP3.LUT P1, RZ, R18, 0x2, RZ, 0xc0, !PT ;  /* 0x0000000212ff7812 */ /* 0x000fe4000782c0ff */
[----:B------:R-:W-:Y:S02]  /*1850*/  FSEL R19, R10, 0.041666727513074874878, !P0 ;  /* 0x3d2aaabb0a137808 */ /* 0x000fe40004000000 */
[----:B------:R-:W-:-:S02]  /*1860*/  FSEL R17, R17, -0.00019574658654164522886, P0 ;  /* 0xb94d415311117808 */ /* 0x000fc40000000000 */
[----:B------:R-:W-:Y:S02]  /*1870*/  FSEL R18, -R11, -0.4999999701976776123, !P0 ;  /* 0xbeffffff0b127808 */ /* 0x000fe40004000100 */
[----:B------:R-:W-:Y:S01]  /*1880*/  FSEL R10, R28, 1, !P0 ;  /* 0x3f8000001c0a7808 */ /* 0x000fe20004000000 */
[----:B------:R-:W-:-:S04]  /*1890*/  FFMA R17, R16, R17, R19 ;  /* 0x0000001110117223 */ /* 0x000fc80000000013 */
[C---:B------:R-:W-:Y:S01]  /*18a0*/  FFMA R17, R16.reuse, R17, R18 ;  /* 0x0000001110117223 */ /* 0x040fe20000000012 */
[----:B------:R-:W-:-:S04]  /*18b0*/  FFMA R11, R16, R10, RZ ;  /* 0x0000000a100b7223 */ /* 0x000fc800000000ff */
[----:B------:R-:W-:-:S04]  /*18c0*/  FFMA R10, R11, R17, R10 ;  /* 0x000000110b0a7223 */ /* 0x000fc8000000000a */
[----:B------:R-:W-:Y:S01]  /*18d0*/  @P1 FADD R10, RZ, -R10 ;  /* 0x8000000aff0a1221 */ /* 0x000fe20000000000 */
[----:B------:R-:W-:Y:S06]  /*18e0*/  @!P2 BRA `(.L_x_16) ;  /* 0x000000040078a947 */ /* 0x000fec0003800000 */
[----:B------:R-:W-:-:S13]  /*18f0*/  FSETP.NEU.AND P0, PT, |R20|, +INF , PT ;  /* 0x7f8000001400780b */ /* 0x000fda0003f0d200 */
[----:B------:R-:W-:Y:S01]  /*1900*/  @!P0 FMUL R25, RZ, R20 ;  /* 0x00000014ff198220 */ /* 0x000fe20000400000 */
[----:B------:R-:W-:Y:S01]  /*1910*/  @!P0 MOV R26, RZ ;  /* 0x000000ff001a8202 */ /* 0x000fe20000000f00 */
[----:B------:R-:W-:Y:S06]  /*1920*/  @!P0 BRA `(.L_x_16) ;  /* 0x0000000400688947 */ /* 0x000fec0003800000 */
[----:B------:R-:W-:Y:S01]  /*1930*/  SHF.L.U32 R11, R20, 0x8, RZ ;  /* 0x00000008140b7819 */ /* 0x000fe200000006ff */
[----:B------:R-:W-:Y:S02]  /*1940*/  HFMA2 R26, -RZ, RZ, 0, 0 ;  /* 0x00000000ff1a7431 */ /* 0x000fe400000001ff */
[----:B------:R-:W-:Y:S01]  /*1950*/  IMAD.MOV.U32 R25, RZ, RZ, RZ ;  /* 0x000000ffff197224 */ /* 0x000fe200078e00ff */
[----:B------:R-:W0:Y:S01]  /*1960*/  LDCU.64 UR8, c[0x4][URZ] ;  /* 0x01000000ff0877ac */ /* 0x000e220008000a00 */
[----:B------:R-:W-:Y:S01]  /*1970*/  LOP3.LUT R27, R11, 0x80000000, RZ, 0xfc, !PT ;  /* 0x800000000b1b7812 */ /* 0x000fe200078efcff */
[----:B------:R-:W-:Y:S01]  /*1980*/  UMOV UR5, URZ ;  /* 0x000000ff00057c82 */ /* 0x000fe20008000000 */
[----:B------:R-:W-:-:S05]  /*1990*/  UMOV UR4, URZ ;  /* 0x000000ff00047c82 */ /* 0x000fca0008000000 */
.L_x_17:
        /* <DEDUP_REMOVED lines=12> */
[C---:B------:R-:W-:Y:S02]  /*1a60*/  ISETP.EQ.AND P5, PT, R26.reuse, 0x14, PT ;  /* 0x000000141a00780c */ /* 0x040fe40003fa2270 */
[----:B------:R-:W-:Y:S01]  /*1a70*/  IADD3 R26, PT, PT, R26, 0x4, RZ ;  /* 0x000000041a1a7810 */ /* 0x000fe20007ffe0ff */
[----:B--2---:R-:W-:-:S03]  /*1a80*/  IMAD.WIDE.U32 R18, R16, R27, RZ ;  /* 0x0000001b10127225 */ /* 0x004fc600078e00ff */
[----:B------:R-:W-:-:S04]  /*1a90*/  IADD3 R11, P6, PT, R18, R25, RZ ;  /* 0x00000019120b7210 */ /* 0x000fc80007fde0ff */
[----:B------:R-:W-:Y:S01]  /*1aa0*/  IADD3.X R25, PT, PT, R19, UR5, RZ, P6, !PT ;  /* 0x0000000513197c10 */ /* 0x000fe2000b7fe4ff */
[--C-:B------:R-:W-:Y:S01]  /*1ab0*/  @P2 IMAD.MOV.U32 R5, RZ, RZ, R11.reuse ;  /* 0x000000ffff052224 */ /* 0x100fe200078e000b */
[-C--:B------:R-:W-:Y:S01]  /*1ac0*/  @P0 MOV R3, R11.reuse ;  /* 0x0000000b00030202 */ /* 0x080fe20000000f00 */
[----:B------:R-:W-:Y:S01]  /*1ad0*/  @P5 IMAD.MOV.U32 R8, RZ, RZ, R11 ;  /* 0x000000ffff085224 */ /* 0x000fe200078e000b */
[-C--:B------:R-:W-:Y:S02]  /*1ae0*/  @P1 MOV R4, R11.reuse ;  /* 0x0000000b00041202 */ /* 0x080fe40000000f00 */
[-C--:B------:R-:W-:Y:S02]  /*1af0*/  @P3 MOV R6, R11.reuse ;  /* 0x0000000b00063202 */ /* 0x080fe40000000f00 */
        /* <DEDUP_REMOVED lines=15> */
[-C--:B------:R-:W-:Y:S02]  /*1bf0*/  @P3 MOV R11, R3.reuse ;  /* 0x00000003000b3202 */ /* 0x080fe40000000f00 */
[C---:B------:R-:W-:Y:S01]  /*1c00*/  ISETP.EQ.AND P3, PT, R18.reuse, -0x4, PT ;  /* 0xfffffffc1200780c */ /* 0x040fe20003f62270 */
[----:B------:R-:W-:Y:S01]  /*1c10*/  @P4 IMAD.MOV.U32 R11, RZ, RZ, R4 ;  /* 0x000000ffff0b4224 */ /* 0x000fe200078e0004 */
[----:B------:R-:W-:Y:S02]  /*1c20*/  @P4 MOV R17, R3 ;  /* 0x0000000300114202 */ /* 0x000fe40000000f00 */
[----:B------:R-:W-:Y:S02]  /*1c30*/  ISETP.EQ.AND P4, PT, R18, 0x4, PT ;  /* 0x000000041200780c */ /* 0x000fe40003f82270 */
[----:B------:R-:W-:Y:S01]  /*1c40*/  @P2 MOV R17, R4 ;  /* 0x0000000400112202 */ /* 0x000fe20000000f00 */
[----:B------:R-:W-:Y:S01]  /*1c50*/  @P1 IMAD.MOV.U32 R17, RZ, RZ, R5 ;  /* 0x000000ffff111224 */ /* 0x000fe200078e0005 */
[----:B------:R-:W-:-:S02]  /*1c60*/  @P2 MOV R11, R5 ;  /* 0x00000005000b2202 */ /* 0x000fc40000000f00 */
[-C--:B------:R-:W-:Y:S01]  /*1c70*/  @P1 MOV R11, R6.reuse ;  /* 0x00000006000b1202 */ /* 0x080fe20000000f00 */
[----:B------:R-:W-:Y:S01]  /*1c80*/  @P0 IMAD.MOV.U32 R11, RZ, RZ, R7 ;  /* 0x000000ffff0b0224 */ /* 0x000fe200078e0007 */
[----:B------:R-:W-:Y:S02]  /*1c90*/  @P0 MOV R17, R6 ;  /* 0x0000000600110202 */ /* 0x000fe40000000f00 */
[----:B------:R-:W-:Y:S01]  /*1ca0*/  @P3 MOV R17, R7 ;  /* 0x0000000700113202 */ /* 0x000fe20000000f00 */
[----:B------:R-:W-:Y:S01]  /*1cb0*/  @P5 IMAD.MOV.U32 R17, RZ, RZ, R8 ;  /* 0x000000ffff115224 */ /* 0x000fe200078e0008 */
[----:B------:R-:W-:Y:S02]  /*1cc0*/  @P3 MOV R11, R8 ;  /* 0x00000008000b3202 */ /* 0x000fe40000000f00 */
[-C--:B------:R-:W-:Y:S02]  /*1cd0*/  @P5 MOV R11, R25.reuse ;  /* 0x00000019000b5202 */ /* 0x080fe40000000f00 */
[----:B------:R-:W-:Y:S01]  /*1ce0*/  @P4 MOV R17, R25 ;  /* 0x0000001900114202 */ /* 0x000fe20000000f00 */
[----:B------:R-:W-:Y:S06]  /*1cf0*/  @!P6 BRA `(.L_x_19) ;  /* 0x000000000028e947 */ /* 0x000fec0003800000 */
[----:B------:R-:W-:Y:S01]  /*1d00*/  @P1 IMAD.MOV.U32 R3, RZ, RZ, R4 ;  /* 0x000000ffff031224 */ /* 0x000fe200078e0004 */
[----:B------:R-:W-:Y:S02]  /*1d10*/  @P0 MOV R3, R5 ;  /* 0x0000000500030202 */ /* 0x000fe40000000f00 */
[----:B------:R-:W-:Y:S02]  /*1d20*/  ISETP.EQ.AND P0, PT, R18, 0x8, PT ;  /* 0x000000081200780c */ /* 0x000fe40003f02270 */
[----:B------:R-:W-:Y:S01]  /*1d30*/  @P3 MOV R3, R6 ;  /* 0x0000000600033202 */ /* 0x000fe20000000f00 */
[----:B------:R-:W-:Y:S01]  /*1d40*/  @P5 IMAD.MOV.U32 R3, RZ, RZ, R7 ;  /* 0x000000ffff035224 */ /* 0x000fe200078e0007 */
[----:B------:R-:W-:Y:S02]  /*1d50*/  @P4 MOV R3, R8 ;  /* 0x0000000800034202 */ /* 0x000fe40000000f00 */
[----:B------:R-:W-:-:S04]  /*1d60*/  LOP3.LUT R16, R16, 0x1f, RZ, 0xc0, !PT ;  /* 0x0000001f10107812 */ /* 0x000fc800078ec0ff */
[----:B------:R-:W-:-:S03]  /*1d70*/  SHF.L.W.U32.HI R11, R17, R16, R11 ;  /* 0x00000010110b7219 */ /* 0x000fc60000010e0b */
[----:B------:R-:W-:-:S04]  /*1d80*/  @P0 MOV R3, R25 ;  /* 0x0000001900030202 */ /* 0x000fc80000000f00 */
[----:B------:R-:W-:-:S07]  /*1d90*/  SHF.L.W.U32.HI R17, R3, R16, R17 ;  /* 0x0000001003117219 */ /* 0x000fce0000010e11 */
.L_x_19:
[----:B------:R-:W-:Y:S05]  /*1da0*/  BSYNC.RECONVERGENT B1 ;  /* 0x0000000000017941 */ /* 0x000fea0003800200 */
.L_x_18:
        /* <DEDUP_REMOVED lines=13> */
[----:B------:R-:W-:-:S04]  /*1e80*/  IADD3 R3, PT, PT, -R26, RZ, RZ ;  /* 0x000000ff1a037210 */ /* 0x000fc80007ffe1ff */
[----:B------:R-:W-:Y:S01]  /*1e90*/  @!P1 MOV R26, R3 ;  /* 0x00000003001a9202 */ /* 0x000fe20000000f00 */
[----:B0-----:R-:W-:-:S10]  /*1ea0*/  DMUL R6, R4, UR4 ;  /* 0x0000000404067c28 */ /* 0x001fd40008000000 */
[----:B------:R-:W0:Y:S02]  /*1eb0*/  F2F.F32.F64 R6, R6 ;  /* 0x0000000600067310 */ /* 0x000e240000301000 */
[----:B0-----:R-:W-:-:S07]  /*1ec0*/  FSEL R25, -R6, R6, !P0 ;  /* 0x0000000606197208 */ /* 0x001fce0004000100 */
.L_x_16:
[----:B------:R-:W-:Y:S05]  /*1ed0*/  BSYNC.RECONVERGENT B0 ;  /* 0x0000000000007941 */ /* 0x000fea0003800200 */
.L_x_15:
[----:B------:R-:W2:Y:S04]  /*1ee0*/  LDG.E R8, desc[UR6][R12.64+0x2c] ;  /* 0x00002c060c087981 */ /* 0x000ea8000c1e1900 */
[----:B------:R-:W3:Y:S01]  /*1ef0*/  LDG.E R3, desc[UR6][R12.64+0x30] ;  /* 0x000030060c037981 */ /* 0x000ee2000c1e1900 */
[----:B------:R-:W-:Y:S01]  /*1f00*/  IMAD.MOV.U32 R6, RZ, RZ, 0x1 ;  /* 0x00000001ff067424 */ /* 0x000fe200078e00ff */
[----:B------:R-:W-:Y:S01]  /*1f10*/  LOP3.LUT P1, RZ, R26, 0x2, RZ, 0xc0, !PT ;  /* 0x000000021aff7812 */ /* 0x000fe2000782c0ff */
[----:B------:R-:W-:Y:S01]  /*1f20*/  BSSY.RECONVERGENT B0, `(.L_x_20) ;  /* 0x0000025000007945 */ /* 0x000fe20003800200 */
[----:B--2---:R0:W1:Y:S02]  /*1f30*/  F2F.F64.F32 R4, R8 ;  /* 0x0000000800047310 */ /* 0x0040640000201800 */
[----:B0-----:R-:W-:-:S04]  /*1f40*/  FMUL R8, R25, R25 ;  /* 0x0000001919087220 */ /* 0x001fc80000400000 */
[----:B------:R-:W-:Y:S01]  /*1f50*/  FFMA R9, R8, R9, -0.0013887860113754868507 ;  /* 0xbab607ed08097423 */ /* 0x000fe20000000009 */
[----:B-1----:R-:W-:-:S06]  /*1f60*/  DADD R4, R4, R4 ;  /* 0x0000000004047229 */ /* 0x002fcc0000000004 */
[----:B------:R-:W0:Y:S02]  /*1f70*/  MUFU.RCP64H R7, R5 ;  /* 0x0000000500077308 */ /* 0x000e240000001800 */
[----:B0-----:R-:W-:-:S08]  /*1f80*/  DFMA R16, -R4, R6, 1 ;  /* 0x3ff000000410742b */ /* 0x001fd00000000106 */
[----:B------:R-:W-:-:S08]  /*1f90*/  DFMA R16, R16, R16, R16 ;  /* 0x000000101010722b */ /* 0x000fd00000000010 */
[----:B------:R-:W-:Y:S01]  /*1fa0*/  DFMA R16, R6, R16, R6 ;  /* 0x000000100610722b */ /* 0x000fe20000000006 */
[----:B---3--:R-:W-:Y:S01]  /*1fb0*/  FMUL R6, R0, -R3 ;  /* 0x8000000300067220 */ /* 0x008fe20000400000 */
[----:B------:R-:W-:-:S04]  /*1fc0*/  LOP3.LUT R3, R26, 0x1, RZ, 0xc0, !PT ;  /* 0x000000011a037812 */ /* 0x000fc800078ec0ff */
[----:B------:R-:W-:Y:S02]  /*1fd0*/  ISETP.NE.U32.AND P0, PT, R3, 0x1, PT ;  /* 0x000000010300780c */ /* 0x000fe40003f05070 */
[----:B------:R-:W-:Y:S01]  /*1fe0*/  DFMA R18, -R4, R16, 1 ;  /* 0x3ff000000412742b */ /* 0x000fe20000000110 */
[----:B------:R-:W0:Y:S01]  /*1ff0*/  F2F.F64.F32 R6, R6 ;  /* 0x0000000600067310 */ /* 0x000e220000201800 */
[----:B------:R-:W-:Y:S02]  /*2000*/  FSEL R21, R21, 0.0083327032625675201416, !P0 ;  /* 0x3c0885e415157808 */ /* 0x000fe40004000000 */
[----:B------:R-:W-:Y:S02]  /*2010*/  FSEL R9, R9, -0.00019574658654164522886, !P0 ;  /* 0xb94d415309097808 */ /* 0x000fe40004000000 */
[----:B------:R-:W-:Y:S02]  /*2020*/  FSEL R23, -R23, -0.16666662693023681641, !P0 ;  /* 0xbe2aaaa817177808 */ /* 0x000fe40004000100 */
[----:B------:R-:W-:Y:S01]  /*2030*/  DFMA R18, R16, R18, R16 ;  /* 0x000000121012722b */ /* 0x000fe20000000010 */
[----:B------:R-:W-:Y:S01]  /*2040*/  FSEL R3, R25, 1, P0 ;  /* 0x3f80000019037808 */ /* 0x000fe20000000000 */
[----:B------:R-:W-:-:S04]  /*2050*/  FFMA R9, R8, R9, R21 ;  /* 0x0000000908097223 */ /* 0x000fc80000000015 */
[C---:B------:R-:W-:Y:S01]  /*2060*/  FFMA R9, R8.reuse, R9, R23 ;  /* 0x0000000908097223 */ /* 0x040fe20000000017 */
[----:B------:R-:W-:Y:S01]  /*2070*/  FFMA R8, R8, R3, RZ ;  /* 0x0000000308087223 */ /* 0x000fe200000000ff */
[----:B0-----:R-:W-:Y:S01]  /*2080*/  DMUL R16, R6, R18 ;  /* 0x0000001206107228 */ /* 0x001fe20000000000 */
[----:B------:R-:W-:Y:S02]  /*2090*/  FSETP.GEU.AND P2, PT, |R7|, 6.5827683646048100446e-37, PT ;  /* 0x036000000700780b */ /* 0x000fe40003f4e200 */
[----:B------:R-:W-:-:S04]  /*20a0*/  FFMA R3, R8, R9, R3 ;  /* 0x0000000908037223 */ /* 0x000fc80000000003 */
[----:B------:R-:W-:Y:S01]  /*20b0*/  @P1 FADD R3, RZ, -R3 ;  /* 0x80000003ff031221 */ /* 0x000fe20000000000 */
[----:B------:R-:W-:-:S08]  /*20c0*/  DFMA R12, -R4, R16, R6 ;  /* 0x00000010040c722b */ /* 0x000fd00000000106 */
[----:B------:R-:W-:-:S10]  /*20d0*/  DFMA R12, R18, R12, R16 ;  /* 0x0000000c120c722b */ /* 0x000fd40000000010 */
[----:B------:R-:W-:-:S05]  /*20e0*/  FFMA R11, RZ, R5, R13 ;  /* 0x00000005ff0b7223 */ /* 0x000fca000000000d */
[----:B------:R-:W-:-:S13]  /*20f0*/  FSETP.GT.AND P0, PT, |R11|, 1.469367938527859385e-39, PT ;  /* 0x001000000b00780b */ /* 0x000fda0003f04200 */
[----:B------:R-:W-:Y:S05]  /*2100*/  @P0 BRA P2, `(.L_x_21) ;  /* 0x0000000000180947 */ /* 0x000fea0001000000 */
[----:B------:R-:W-:Y:S02]  /*2110*/  MOV R8, R4 ;  /* 0x0000000400087202 */ /* 0x000fe40000000f00 */
[----:B------:R-:W-:Y:S02]  /*2120*/  MOV R9, R5 ;  /* 0x0000000500097202 */ /* 0x000fe40000000f00 */
[----:B------:R-:W-:-:S07]  /*2130*/  MOV R28, 0x2150 ;  /* 0x00002150001c7802 */ /* 0x000fce0000000f00 */
[----:B------:R-:W-:Y:S05]  /*2140*/  CALL.REL.NOINC `($__internal_0_$__cuda_sm20_div_rn_f64_full) ;  /* 0x0000002000f47944 */ /* 0x000fea0003c00000 */
[----:B------:R-:W-:Y:S01]  /*2150*/  IMAD.MOV.U32 R12, RZ, RZ, R6 ;  /* 0x000000ffff0c7224 */ /* 0x000fe200078e0006 */
[----:B------:R-:W-:-:S07]  /*2160*/  MOV R13, R7 ;  /* 0x00000007000d7202 */ /* 0x000fce0000000f00 */
.L_x_21:
[----:B------:R-:W-:Y:S05]  /*2170*/  BSYNC.RECONVERGENT B0 ;  /* 0x0000000000007941 */ /* 0x000fea0003800200 */
.L_x_20:
[----:B------:R-:W0:Y:S01]  /*2180*/  MUFU.RCP64H R7, R5 ;  /* 0x0000000500077308 */ /* 0x000e220000001800 */
[----:B------:R-:W-:Y:S01]  /*2190*/  HFMA2 R6, -RZ, RZ, 0, 5.9604644775390625e-08 ;  /* 0x00000001ff067431 */ /* 0x000fe200000001ff */
[----:B------:R-:W1:Y:S01]  /*21a0*/  LDCU UR4, c[0x0][0x38c] ;  /* 0x00007180ff0477ac */ /* 0x000e620008000800 */
[----:B------:R-:W-:Y:S01]  /*21b0*/  IMAD.MOV.U32 R11, RZ, RZ, 0x3bbb989d ;  /* 0x3bbb989dff0b7424 */ /* 0x000fe200078e00ff */
[----:B------:R-:W-:Y:S01]  /*21c0*/  MOV R20, 0x437c0000 ;  /* 0x437c000000147802 */ /* 0x000fe20000000f00 */
[----:B------:R-:W-:Y:S03]  /*21d0*/  BSSY.RECONVERGENT B0, `(.L_x_22) ;  /* 0x0000026000007945 */ /* 0x000fe60003800200 */
[----:B------:R-:W2:Y:S08]  /*21e0*/  F2F.F32.F64 R12, R12 ;  /* 0x0000000c000c7310 */ /* 0x000eb00000301000 */
[----:B------:R3:W-:Y:S01]  /*21f0*/  F2F.F64.F32 R8, R2 ;  /* 0x0000000200087310 */ /* 0x0007e20000201800 */
[----:B0-----:R-:W-:Y:S01]  /*2200*/  DFMA R16, -R4, R6, 1 ;  /* 0x3ff000000410742b */ /* 0x001fe20000000106 */
[----:B--2---:R-:W-:-:S07]  /*2210*/  FFMA.SAT R11, R12, R11, 0.5 ;  /* 0x3f0000000c0b7423 */ /* 0x004fce000000200b */
[----:B------:R-:W-:Y:S02]  /*2220*/  DFMA R18, R16, R16, R16 ;  /* 0x000000101012722b */ /* 0x000fe40000000010 */
[----:B-1----:R-:W0:Y:S01]  /*2230*/  F2F.F64.F32 R16, UR4 ;  /* 0x0000000400107d10 */ /* 0x002e220008201800 */
[----:B------:R-:W-:-:S04]  /*2240*/  FFMA.RM R11, R11, R20, 12582913 ;  /* 0x4b4000010b0b7423 */ /* 0x000fc80000004014 */
[C---:B------:R-:W-:Y:S01]  /*2250*/  FADD R13, R11.reuse, -12583039 ;  /* 0xcb40007f0b0d7421 */ /* 0x040fe20000000000 */
[----:B------:R-:W-:Y:S01]  /*2260*/  DFMA R18, R6, R18, R6 ;  /* 0x000000120612722b */ /* 0x000fe20000000006 */
[----:B------:R-:W-:Y:S02]  /*2270*/  SHF.L.U32 R11, R11, 0x17, RZ ;  /* 0x000000170b0b7819 */ /* 0x000fe400000006ff */
[----:B------:R-:W-:-:S04]  /*2280*/  FFMA R13, R12, 1.4426950216293334961, -R13 ;  /* 0x3fb8aa3b0c0d7823 */ /* 0x000fc8000000080d */
[----:B---3--:R-:W-:Y:S01]  /*2290*/  FFMA R2, R12, 1.925963033500011079e-08, R13 ;  /* 0x32a570600c027823 */ /* 0x008fe2000000000d */
[----:B------:R-:W-:Y:S02]  /*22a0*/  DFMA R6, -R4, R18, 1 ;  /* 0x3ff000000406742b */ /* 0x000fe40000000112 */
[----:B0-----:R-:W-:-:S03]  /*22b0*/  DFMA R8, R16, 2, R8 ;  /* 0x400000001008782b */ /* 0x001fc60000000008 */
[----:B------:R-:W0:Y:S03]  /*22c0*/  MUFU.EX2 R2, R2 ;  /* 0x0000000200027308 */ /* 0x000e260000000800 */
[----:B------:R-:W-:-:S08]  /*22d0*/  DFMA R6, R18, R6, R18 ;  /* 0x000000061206722b */ /* 0x000fd00000000012 */
[----:B------:R-:W-:Y:S01]  /*22e0*/  DMUL R16, R6, -R8 ;  /* 0x8000000806107228 */ /* 0x000fe20000000000 */
[----:B0-----:R-:W-:-:S07]  /*22f0*/  FMUL R11, R11, R2 ;  /* 0x000000020b0b7220 */ /* 0x001fce0000400000 */
[--C-:B------:R-:W-:Y:S02]  /*2300*/  DFMA R12, -R4, R16, -R8.reuse ;  /* 0x00000010040c722b */ /* 0x100fe40000000908 */
[----:B------:R-:W-:-:S06]  /*2310*/  DADD R8, -RZ, -R8 ;  /* 0x00000000ff087229 */ /* 0x000fcc0000000908 */
[----:B------:R-:W-:Y:S01]  /*2320*/  DFMA R6, R6, R12, R16 ;  /* 0x0000000c0606722b */ /* 0x000fe20000000010 */
[----:B------:R-:W-:Y:S01]  /*2330*/  FMUL R13, RZ, R3 ;  /* 0x00000003ff0d7220 */ /* 0x000fe20000400000 */
[-C--:B------:R-:W-:Y:S02]  /*2340*/  FMUL R3, R3, R11.reuse ;  /* 0x0000000b03037220 */ /* 0x080fe40000400000 */
[----:B------:R-:W-:Y:S01]  /*2350*/  FSETP.GEU.AND P1, PT, |R9|, 6.5827683646048100446e-37, PT ;  /* 0x036000000900780b */ /* 0x000fe20003f2e200 */
[----:B------:R-:W-:Y:S01]  /*2360*/  FFMA R2, R10, R11, -R13 ;  /* 0x0000000b0a027223 */ /* 0x000fe2000000080d */
[----:B------:R-:W-:-:S04]  /*2370*/  FFMA R3, RZ, R10, R3 ;  /* 0x0000000aff037223 */ /* 0x000fc80000000003 */
[----:B------:R-:W-:Y:S01]  /*2380*/  FFMA R12, RZ, R5, R7 ;  /* 0x00000005ff0c7223 */ /* 0x000fe20000000007 */
[----:B------:R-:W-:Y:S01]  /*2390*/  FADD R2, R15, -R2 ;  /* 0x800000020f027221 */ /* 0x000fe20000000000 */
[----:B------:R-:W-:-:S03]  /*23a0*/  FADD R24, R24, -R3 ;  /* 0x8000000318187221 */ /* 0x000fc60000000000 */
[----:B------:R-:W-:-:S13]  /*23b0*/  FSETP.GT.AND P0, PT, |R12|, 1.469367938527859385e-39, PT ;  /* 0x001000000c00780b */ /* 0x000fda0003f04200 */
[----:B------:R-:W-:Y:S05]  /*23c0*/  @P0 BRA P1, `(.L_x_23) ;  /* 0x0000000000180947 */ /* 0x000fea0000800000 */
[----:B------:R-:W-:Y:S01]  /*23d0*/  IMAD.MOV.U32 R6, RZ, RZ, R8 ;  /* 0x000000ffff067224 */ /* 0x000fe200078e0008 */
[----:B------:R-:W-:Y:S01]  /*23e0*/  MOV R7, R9 ;  /* 0x0000000900077202 */ /* 0x000fe20000000f00 */
[----:B------:R-:W-:Y:S01]  /*23f0*/  IMAD.MOV.U32 R9, RZ, RZ, R5 ;  /* 0x000000ffff097224 */ /* 0x000fe200078e0005 */
[----:B------:R-:W-:Y:S02]  /*2400*/  MOV R8, R4 ;  /* 0x0000000400087202 */ /* 0x000fe40000000f00 */
[----:B------:R-:W-:-:S07]  /*2410*/  MOV R28, 0x2430 ;  /* 0x00002430001c7802 */ /* 0x000fce0000000f00 */
[----:B------:R-:W-:Y:S05]  /*2420*/  CALL.REL.NOINC `($__internal_0_$__cuda_sm20_div_rn_f64_full) ;  /* 0x00000020003c7944 */ /* 0x000fea0003c00000 */
.L_x_23:
[----:B------:R-:W-:Y:S05]  /*2430*/  BSYNC.RECONVERGENT B0 ;  /* 0x0000000000007941 */ /* 0x000fea0003800200 */
.L_x_22:
[----:B------:R-:W0:Y:S02]  /*2440*/  LDC.64 R4, c[0x0][0x398] ;  /* 0x0000e600ff047b82 */ /* 0x000e240000000a00 */
[----:B0-----:R-:W2:Y:S01]  /*2450*/  LDG.E R17, desc[UR6][R4.64+0x18] ;  /* 0x0000180604117981 */ /* 0x001ea2000c1e1900 */
[----:B------:R-:W0:Y:S01]  /*2460*/  F2F.F32.F64 R6, R6 ;  /* 0x0000000600067310 */ /* 0x000e220000301000 */
[----:B------:R-:W-:Y:S01]  /*2470*/  HFMA2 R3, -RZ, RZ, 0.96630859375, -0.0022525787353515625 ;  /* 0x3bbb989dff037431 */ /* 0x000fe200000001ff */
[----:B------:R-:W-:Y:S01]  /*2480*/  MOV R8, 0x437c0000 ;  /* 0x437c000000087802 */ /* 0x000fe20000000f00 */
[----:B------:R1:W5:Y:S01]  /*2490*/  LDG.E R15, desc[UR6][R4.64+0xc] ;  /* 0x00000c06040f7981 */ /* 0x000362000c1e1900 */
[----:B------:R-:W-:Y:S02]  /*24a0*/  BSSY.RECONVERGENT B2, `(.L_x_24) ;  /* 0x000001a000027945 */ /* 0x000fe40003800200 */
[----:B0-----:R-:W-:-:S04]  /*24b0*/  FFMA.SAT R3, R6, R3, 0.5 ;  /* 0x3f00000006037423 */ /* 0x001fc80000002003 */
[----:B------:R-:W-:-:S04]  /*24c0*/  FFMA.RM R3, R3, R8, 12582913 ;  /* 0x4b40000103037423 */ /* 0x000fc80000004008 */
[C---:B------:R-:W-:Y:S01]  /*24d0*/  FADD R9, R3.reuse, -12583039 ;  /* 0xcb40007f03097421 */ /* 0x040fe20000000000 */
[----:B------:R-:W-:-:S03]  /*24e0*/  IMAD.SHL.U32 R3, R3, 0x800000, RZ ;  /* 0x0080000003037824 */ /* 0x000fc600078e00ff */
[----:B------:R-:W-:-:S04]  /*24f0*/  FFMA R9, R6, 1.4426950216293334961, -R9 ;  /* 0x3fb8aa3b06097823 */ /* 0x000fc80000000809 */
[----:B------:R-:W-:-:S04]  /*2500*/  FFMA R9, R6, 1.925963033500011079e-08, R9 ;  /* 0x32a5706006097823 */ /* 0x000fc80000000009 */
[----:B------:R-:W0:Y:S02]  /*2510*/  MUFU.EX2 R8, R9 ;  /* 0x0000000900087308 */ /* 0x000e240000000800 */
[----:B0-----:R-:W-:-:S04]  /*2520*/  FMUL R13, R3, R8 ;  /* 0x00000008030d7220 */ /* 0x001fc80000400000 */
[----:B------:R-:W-:-:S04]  /*2530*/  FMUL R3, R24, R13 ;  /* 0x0000000d18037220 */ /* 0x000fc80000400000 */
[----:B------:R-:W-:Y:S01]  /*2540*/  FFMA R12, RZ, R2, R3 ;  /* 0x00000002ff0c7223 */ /* 0x000fe20000000003 */
[----:B--2---:R-:W1:Y:S08]  /*2550*/  MUFU.RCP R10, R17 ;  /* 0x00000011000a7308 */ /* 0x004e700000001000 */
[----:B------:R-:W0:Y:S01]  /*2560*/  FCHK P0, -R22, R17 ;  /* 0x0000001116007302 */ /* 0x000e220000000100 */
[----:B-1----:R-:W-:-:S04]  /*2570*/  FFMA R5, -R17, R10, 1 ;  /* 0x3f80000011057423 */ /* 0x002fc8000000010a */
[----:B------:R-:W-:Y:S01]  /*2580*/  FFMA R7, R10, R5, R10 ;  /* 0x000000050a077223 */ /* 0x000fe2000000000a */
[----:B------:R-:W-:-:S03]  /*2590*/  FMUL R5, RZ, R24 ;  /* 0x00000018ff057220 */ /* 0x000fc60000400000 */
[----:B------:R-:W-:Y:S01]  /*25a0*/  FFMA R4, -R22, R7, RZ ;  /* 0x0000000716047223 */ /* 0x000fe200000001ff */
[----:B------:R-:W-:-:S03]  /*25b0*/  FFMA R13, R2, R13, -R5 ;  /* 0x0000000d020d7223 */ /* 0x000fc60000000805 */
[----:B------:R-:W-:-:S04]  /*25c0*/  FFMA R6, -R17, R4, -R22 ;  /* 0x0000000411067223 */ /* 0x000fc80000000916 */
[----:B------:R-:W-:Y:S01]  /*25d0*/  FFMA R4, R7, R6, R4 ;  /* 0x0000000607047223 */ /* 0x000fe20000000004 */
[----:B0-----:R-:W-:Y:S06]  /*25e0*/  @!P0 BRA `(.L_x_25) ;  /* 0x0000000000148947 */ /* 0x001fec0003800000 */
[----:B------:R-:W-:Y:S01]  /*25f0*/  FADD R27, -R22, -RZ ;  /* 0x800000ff161b7221 */ /* 0x000fe20000000100 */
[----:B------:R-:W-:Y:S02]  /*2600*/  MOV R24, R17 ;  /* 0x0000001100187202 */ /* 0x000fe40000000f00 */
[----:B------:R-:W-:-:S07]  /*2610*/  MOV R16, 0x2630 ;  /* 0x0000263000107802 */ /* 0x000fce0000000f00 */
[----:B-----5:R-:W-:Y:S05]  /*2620*/  CALL.REL.NOINC `($__internal_1_$__cuda_sm3x_div_rn_noftz_f32_slowpath) ;  /* 0x00000024002c7944 */ /* 0x020fea0003c00000 */
[----:B------:R-:W-:-:S07]  /*2630*/  MOV R4, R2 ;  /* 0x0000000200047202 */ /* 0x000fce0000000f00 */
.L_x_25:
[----:B------:R-:W-:Y:S05]  /*2640*/  BSYNC.RECONVERGENT B2 ;  /* 0x0000000000027941 */ /* 0x000fea0003800200 */
.L_x_24:
[----:B------:R-:W0:Y:S02]  /*2650*/  LDC.64 R2, c[0x0][0x398] ;  /* 0x0000e600ff027b82 */ /* 0x000e240000000a00 */
[----:B0-----:R-:W2:Y:S01]  /*2660*/  LDG.E R11, desc[UR6][R2.64+0x1c] ;  /* 0x00001c06020b7981 */ /* 0x001ea2000c1e1900 */
[----:B------:R-:W-:Y:S02]  /*2670*/  HFMA2 R6, -RZ, RZ, 3.7421875, 0 ;  /* 0x437c0000ff067431 */ /* 0x000fe400000001ff */
[----:B------:R-:W-:Y:S01]  /*2680*/  IMAD.MOV.U32 R5, RZ, RZ, 0x3bbb989d ;  /* 0x3bbb989dff057424 */ /* 0x000fe200078e00ff */
[----:B------:R0:W5:Y:S01]  /*2690*/  LDG.E R10, desc[UR6][R2.64+0x10] ;  /* 0x00001006020a7981 */ /* 0x000162000c1e1900 */
[----:B------:R-:W-:Y:S02]  /*26a0*/  BSSY.RECONVERGENT B2, `(.L_x_26) ;  /* 0x0000016000027945 */ /* 0x000fe40003800200 */
[----:B------:R-:W-:-:S04]  /*26b0*/  FFMA.SAT R5, R4, R5, 0.5 ;  /* 0x3f00000004057423 */ /* 0x000fc80000002005 */
[----:B------:R-:W-:-:S04]  /*26c0*/  FFMA.RM R5, R5, R6, 12582913 ;  /* 0x4b40000105057423 */ /* 0x000fc80000004006 */
[C---:B------:R-:W-:Y:S01]  /*26d0*/  FADD R7, R5.reuse, -12583039 ;  /* 0xcb40007f05077421 */ /* 0x040fe20000000000 */
[----:B------:R-:W-:-:S03]  /*26e0*/  SHF.L.U32 R5, R5, 0x17, RZ ;  /* 0x0000001705057819 */ /* 0x000fc600000006ff */
[----:B------:R-:W-:-:S04]  /*26f0*/  FFMA R7, R4, 1.4426950216293334961, -R7 ;  /* 0x3fb8aa3b04077823 */ /* 0x000fc80000000807 */
[----:B------:R-:W-:-:S04]  /*2700*/  FFMA R7, R4, 1.925963033500011079e-08, R7 ;  /* 0x32a5706004077823 */ /* 0x000fc80000000007 */
[----:B------:R-:W1:Y:S02]  /*2710*/  MUFU.EX2 R4, R7 ;  /* 0x0000000700047308 */ /* 0x000e640000000800 */
[----:B-1----:R-:W-:-:S06]  /*2720*/  FMUL R5, R5, R4 ;  /* 0x0000000405057220 */ /* 0x002fcc0000400000 */
[----:B--2---:R-:W1:Y:S08]  /*2730*/  MUFU.RCP R6, R11 ;  /* 0x0000000b00067308 */ /* 0x004e700000001000 */
[----:B------:R-:W2:Y:S01]  /*2740*/  FCHK P0, -R22, R11 ;  /* 0x0000000b16007302 */ /* 0x000ea20000000100 */
[----:B-1----:R-:W-:-:S04]  /*2750*/  FFMA R9, -R11, R6, 1 ;  /* 0x3f8000000b097423 */ /* 0x002fc80000000106 */
[----:B------:R-:W-:-:S04]  /*2760*/  FFMA R9, R6, R9, R6 ;  /* 0x0000000906097223 */ /* 0x000fc80000000006 */
[----:B0-----:R-:W-:-:S04]  /*2770*/  FFMA R2, -R22, R9, RZ ;  /* 0x0000000916027223 */ /* 0x001fc800000001ff */
[----:B------:R-:W-:-:S04]  /*2780*/  FFMA R3, -R11, R2, -R22 ;  /* 0x000000020b037223 */ /* 0x000fc80000000916 */
[----:B------:R-:W-:Y:S01]  /*2790*/  FFMA R4, R9, R3, R2 ;  /* 0x0000000309047223 */ /* 0x000fe20000000002 */
[----:B--2---:R-:W-:Y:S06]  /*27a0*/  @!P0 BRA `(.L_x_27) ;  /* 0x0000000000148947 */ /* 0x004fec0003800000 */
[----:B------:R-:W-:Y:S01]  /*27b0*/  FADD R27, -R22, -RZ ;  /* 0x800000ff161b7221 */ /* 0x000fe20000000100 */
[----:B------:R-:W-:Y:S01]  /*27c0*/  IMAD.MOV.U32 R24, RZ, RZ, R11 ;  /* 0x000000ffff187224 */ /* 0x000fe200078e000b */
[----:B------:R-:W-:-:S07]  /*27d0*/  MOV R16, 0x27f0 ;  /* 0x000027f000107802 */ /* 0x000fce0000000f00 */
[----:B-----5:R-:W-:Y:S05]  /*27e0*/  CALL.REL.NOINC `($__internal_1_$__cuda_sm3x_div_rn_noftz_f32_slowpath) ;  /* 0x0000002000bc7944 */ /* 0x020fea0003c00000 */
[----:B------:R-:W-:-:S07]  /*27f0*/  MOV R4, R2 ;  /* 0x0000000200047202 */ /* 0x000fce0000000f00 */
.L_x_27:
[----:B------:R-:W-:Y:S05]  /*2800*/  BSYNC.RECONVERGENT B2 ;  /* 0x0000000000027941 */ /* 0x000fea0003800200 */
.L_x_26:
[----:B------:R-:W0:Y:S02]  /*2810*/  LDC.64 R2, c[0x0][0x398] ;  /* 0x0000e600ff027b82 */ /* 0x000e240000000a00 */
[----:B0-----:R-:W2:Y:S01]  /*2820*/  LDG.E R9, desc[UR6][R2.64+0x20] ;  /* 0x0000200602097981 */ /* 0x001ea2000c1e1900 */
[----:B------:R-:W-:Y:S02]  /*2830*/  HFMA2 R7, -RZ, RZ, 0.96630859375, -0.0022525787353515625 ;  /* 0x3bbb989dff077431 */ /* 0x000fe400000001ff */
[----:B------:R-:W-:Y:S01]  /*2840*/  IMAD.MOV.U32 R19, RZ, RZ, 0x437c0000 ;  /* 0x437c0000ff137424 */ /* 0x000fe200078e00ff */
[----:B------:R0:W5:Y:S01]  /*2850*/  LDG.E R8, desc[UR6][R2.64+0x14] ;  /* 0x0000140602087981 */ /* 0x000162000c1e1900 */
[----:B------:R-:W-:Y:S01]  /*2860*/  BSSY.RECONVERGENT B2, `(.L_x_28) ;  /* 0x0000017000027945 */ /* 0x000fe20003800200 */
[----:B------:R-:W-:-:S04]  /*2870*/  FFMA.SAT R6, R4, R7, 0.5 ;  /* 0x3f00000004067423 */ /* 0x000fc80000002007 */
[----:B------:R-:W-:-:S04]  /*2880*/  FFMA.RM R6, R6, R19, 12582913 ;  /* 0x4b40000106067423 */ /* 0x000fc80000004013 */
[C---:B------:R-:W-:Y:S01]  /*2890*/  FADD R7, R6.reuse, -12583039 ;  /* 0xcb40007f06077421 */ /* 0x040fe20000000000 */
[----:B------:R-:W-:-:S03]  /*28a0*/  SHF.L.U32 R6, R6, 0x17, RZ ;  /* 0x0000001706067819 */ /* 0x000fc600000006ff */
[----:B------:R-:W-:-:S04]  /*28b0*/  FFMA R7, R4, 1.4426950216293334961, -R7 ;  /* 0x3fb8aa3b04077823 */ /* 0x000fc80000000807 */
[----:B------:R-:W-:-:S06]  /*28c0*/  FFMA R7, R4, 1.925963033500011079e-08, R7 ;  /* 0x32a5706004077823 */ /* 0x000fcc0000000007 */
[----:B------:R-:W0:Y:S02]  /*28d0*/  MUFU.EX2 R7, R7 ;  /* 0x0000000700077308 */ /* 0x000e240000000800 */
[----:B0-----:R-:W-:-:S06]  /*28e0*/  FMUL R3, R6, R7 ;  /* 0x0000000706037220 */ /* 0x001fcc0000400000 */
[----:B--2---:R-:W0:Y:S08]  /*28f0*/  MUFU.RCP R16, R9 ;  /* 0x0000000900107308 */ /* 0x004e300000001000 */
[----:B------:R-:W1:Y:S01]  /*2900*/  FCHK P0, -R22, R9 ;  /* 0x0000000916007302 */ /* 0x000e620000000100 */
[----:B0-----:R-:W-:-:S04]  /*2910*/  FFMA R19, -R9, R16, 1 ;  /* 0x3f80000009137423 */ /* 0x001fc80000000110 */
[----:B------:R-:W-:-:S04]  /*2920*/  FFMA R19, R16, R19, R16 ;  /* 0x0000001310137223 */ /* 0x000fc80000000010 */
[----:B------:R-:W-:-:S04]  /*2930*/  FFMA R2, -R22, R19, RZ ;  /* 0x0000001316027223 */ /* 0x000fc800000001ff */
[----:B------:R-:W-:-:S04]  /*2940*/  FFMA R4, -R9, R2, -R22 ;  /* 0x0000000209047223 */ /* 0x000fc80000000916 */
[----:B------:R-:W-:Y:S01]  /*2950*/  FFMA R19, R19, R4, R2 ;  /* 0x0000000413137223 */ /* 0x000fe20000000002 */
[----:B-----5:R-:W-:Y:S01]  /*2960*/  FMUL R4, R10, R3 ;  /* 0x000000030a047220 */ /* 0x020fe20000400000 */
[----:B-1----:R-:W-:Y:S06]  /*2970*/  @!P0 BRA `(.L_x_29) ;  /* 0x0000000000148947 */ /* 0x002fec0003800000 */
[----:B------:R-:W-:Y:S01]  /*2980*/  FADD R27, -R22, -RZ ;  /* 0x800000ff161b7221 */ /* 0x000fe20000000100 */
[----:B------:R-:W-:Y:S02]  /*2990*/  MOV R24, R9 ;  /* 0x0000000900187202 */ /* 0x000fe40000000f00 */
[----:B------:R-:W-:-:S07]  /*29a0*/  MOV R16, 0x29c0 ;  /* 0x000029c000107802 */ /* 0x000fce0000000f00 */
[----:B------:R-:W-:Y:S05]  /*29b0*/  CALL.REL.NOINC `($__internal_1_$__cuda_sm3x_div_rn_noftz_f32_slowpath) ;  /* 0x0000002000487944 */ /* 0x000fea0003c00000 */
[----:B------:R-:W-:-:S07]  /*29c0*/  IMAD.MOV.U32 R19, RZ, RZ, R2 ;  /* 0x000000ffff137224 */ /* 0x000fce00078e0002 */
.L_x_29:
[----:B------:R-:W-:Y:S05]  /*29d0*/  BSYNC.RECONVERGENT B2 ;  /* 0x0000000000027941 */ /* 0x000fea0003800200 */
.L_x_28:
[----:B------:R-:W0:Y:S01]  /*29e0*/  LDC.64 R2, c[0x0][0x398] ;  /* 0x0000e600ff027b82 */ /* 0x000e220000000a00 */
[----:B------:R-:W-:Y:S01]  /*29f0*/  HFMA2 R18, -RZ, RZ, 0.96630859375, -0.0022525787353515625 ;  /* 0x3bbb989dff127431 */ /* 0x000fe200000001ff */
[----:B------:R-:W-:Y:S01]  /*2a00*/  MOV R21, 0x437c0000 ;  /* 0x437c000000157802 */ /* 0x000fe20000000f00 */
[----:B------:R-:W1:Y:S01]  /*2a10*/  LDCU UR4, c[0x0][0x38c] ;  /* 0x00007180ff0477ac */ /* 0x000e620008000800 */
[----:B0-----:R-:W2:Y:S04]  /*2a20*/  LDG.E R16, desc[UR6][R2.64] ;  /* 0x0000000602107981 */ /* 0x001ea8000c1e1900 */
[----:B------:R-:W2:Y:S04]  /*2a30*/  LDG.E R7, desc[UR6][R2.64+0x4] ;  /* 0x0000040602077981 */ /* 0x000ea8000c1e1900 */
[----:B------:R0:W3:Y:S01]  /*2a40*/  LDG.E R6, desc[UR6][R2.64+0x8] ;  /* 0x0000080602067981 */ /* 0x0000e2000c1e1900 */
[----:B------:R-:W-:Y:S01]  /*2a50*/  FFMA.SAT R18, R19, R18, 0.5 ;  /* 0x3f00000013127423 */ /* 0x000fe20000002012 */
[----:B------:R-:W0:Y:S01]  /*2a60*/  MUFU.RCP R24, R17 ;  /* 0x0000001100187308 */ /* 0x000e220000001000 */
[----:B-1----:R-:W-:-:S02]  /*2a70*/  IMAD.U32 R26, RZ, RZ, UR4 ;  /* 0x00000004ff1a7e24 */ /* 0x002fc4000f8e00ff */
[----:B------:R-:W-:Y:S01]  /*2a80*/  FFMA R5, R15, R5, R4 ;  /* 0x000000050f057223 */ /* 0x000fe20000000004 */
[----:B------:R-:W-:-:S04]  /*2a90*/  FFMA.RM R18, R18, R21, 12582913 ;  /* 0x4b40000112127423 */ /* 0x000fc80000004015 */
[C---:B------:R-:W-:Y:S01]  /*2aa0*/  FADD R20, R18.reuse, -12583039 ;  /* 0xcb40007f12147421 */ /* 0x040fe20000000000 */
[----:B------:R-:W-:Y:S01]  /*2ab0*/  FCHK P0, -R26, R17 ;  /* 0x000000111a007302 */ /* 0x000fe20000000100 */
[----:B------:R-:W-:Y:S02]  /*2ac0*/  SHF.L.U32 R18, R18, 0x17, RZ ;  /* 0x0000001712127819 */ /* 0x000fe400000006ff */
[----:B------:R-:W-:-:S04]  /*2ad0*/  FFMA R20, R19, 1.4426950216293334961, -R20 ;  /* 0x3fb8aa3b13147823 */ /* 0x000fc80000000814 */
[----:B------:R-:W-:Y:S01]  /*2ae0*/  FFMA R20, R19, 1.925963033500011079e-08, R20 ;  /* 0x32a5706013147823 */ /* 0x000fe20000000014 */
[----:B0-----:R-:W-:-:S03]  /*2af0*/  FFMA R3, -R17, R24, 1 ;  /* 0x3f80000011037423 */ /* 0x001fc60000000118 */
[----:B------:R-:W0:Y:S01]  /*2b00*/  MUFU.EX2 R19, R20 ;  /* 0x0000001400137308 */ /* 0x000e220000000800 */
[----:B------:R-:W-:Y:S01]  /*2b10*/  FFMA R2, R24, R3, R24 ;  /* 0x0000000318027223 */ /* 0x000fe20000000018 */
[----:B------:R-:W-:-:S03]  /*2b20*/  FADD R3, R15, R10 ;  /* 0x0000000a0f037221 */ /* 0x000fc60000000000 */
[----:B------:R-:W-:Y:S01]  /*2b30*/  FFMA R21, R2, -UR4, RZ ;  /* 0x8000000402157c23 */ /* 0x000fe200080000ff */
[----:B0-----:R-:W-:-:S04]  /*2b40*/  FMUL R19, R18, R19 ;  /* 0x0000001312137220 */ /* 0x001fc80000400000 */
[----:B------:R-:W-:Y:S01]  /*2b50*/  FFMA R4, R8, R19, R5 ;  /* 0x0000001308047223 */ /* 0x000fe20000000005 */
[----:B--2---:R-:W-:-:S04]  /*2b60*/  FADD R7, R16, R7 ;  /* 0x0000000710077221 */ /* 0x004fc80000000000 */
[----:B---3--:R-:W-:Y:S01]  /*2b70*/  FADD R6, R7, R6 ;  /* 0x0000000607067221 */ /* 0x008fe20000000000 */
[----:B------:R-:W-:Y:S01]  /*2b80*/  FADD R7, R8, R3 ;  /* 0x0000000308077221 */ /* 0x000fe20000000000 */
[----:B------:R-:W-:-:S03]  /*2b90*/  FFMA R3, -R17, R21, -UR4 ;  /* 0x8000000411037e23 */ /* 0x000fc60008000115 */
[----:B------:R-:W-:Y:S01]  /*2ba0*/  FFMA R23, R22, R6, -R7 ;  /* 0x0000000616177223 */ /* 0x000fe20000000807 */
[----:B------:R-:W-:-:S03]  /*2bb0*/  FFMA R2, R2, R3, R21 ;  /* 0x0000000302027223 */ /* 0x000fc60000000015 */
[----:B------:R-:W-:Y:S01]  /*2bc0*/  FADD R23, R23, R4 ;  /* 0x0000000417177221 */ /* 0x000fe20000000000 */
[----:B------:R-:W-:Y:S06]  /*2bd0*/  @!P0 BRA `(.L_x_30) ;  /* 0x0000000000108947 */ /* 0x000fec0003800000 */
[----:B------:R-:W-:Y:S01]  /*2be0*/  FADD R27, -RZ, -UR4 ;  /* 0x80000004ff1b7e21 */ /* 0x000fe20008000100 */
[----:B------:R-:W-:Y:S02]  /*2bf0*/  MOV R24, R17 ;  /* 0x0000001100187202 */ /* 0x000fe40000000f00 */
[----:B------:R-:W-:-:S07]  /*2c00*/  MOV R16, 0x2c20 ;  /* 0x00002c2000107802 */ /* 0x000fce0000000f00 */
[----:B------:R-:W-:Y:S05]  /*2c10*/  CALL.REL.NOINC `($__internal_1_$__cuda_sm3x_div_rn_noftz_f32_slowpath) ;  /* 0x0000001c00b07944 */ /* 0x000fea0003c00000 */
.L_x_30:
[----:B------:R-:W-:Y:S01]  /*2c20*/  IMAD.MOV.U32 R3, RZ, RZ, 0x3bbb989d ;  /* 0x3bbb989dff037424 */ /* 0x000fe200078e00ff */
[----:B------:R-:W-:Y:S01]  /*2c30*/  MOV R4, 0x437c0000 ;  /* 0x437c000000047802 */ /* 0x000fe20000000f00 */
[----:B------:R-:W0:Y:S01]  /*2c40*/  MUFU.RCP R16, R11 ;  /* 0x0000000b00107308 */ /* 0x000e220000001000 */
[----:B------:R-:W1:Y:S01]  /*2c50*/  LDCU UR4, c[0x0][0x38c] ;  /* 0x00007180ff0477ac */ /* 0x000e620008000800 */
[----:B------:R-:W-:-:S04]  /*2c60*/  FFMA.SAT R3, R2, R3, 0.5 ;  /* 0x3f00000002037423 */ /* 0x000fc80000002003 */
[----:B------:R-:W-:-:S04]  /*2c70*/  FFMA.RM R3, R3, R4, 12582913 ;  /* 0x4b40000103037423 */ /* 0x000fc80000004004 */
[----:B------:R-:W-:-:S04]  /*2c80*/  FADD R5, R3, -12583039 ;  /* 0xcb40007f03057421 */ /* 0x000fc80000000000 */
[----:B------:R-:W-:-:S04]  /*2c90*/  FFMA R5, R2, 1.4426950216293334961, -R5 ;  /* 0x3fb8aa3b02057823 */ /* 0x000fc80000000805 */
[----:B------:R-:W-:Y:S01]  /*2ca0*/  FFMA R4, R2, 1.925963033500011079e-08, R5 ;  /* 0x32a5706002047823 */ /* 0x000fe20000000005 */
[----:B0-----:R-:W-:-:S04]  /*2cb0*/  FFMA R5, -R11, R16, 1 ;  /* 0x3f8000000b057423 */ /* 0x001fc80000000110 */
[----:B------:R-:W-:Y:S01]  /*2cc0*/  FFMA R2, R16, R5, R16 ;  /* 0x0000000510027223 */ /* 0x000fe20000000010 */
[----:B-1----:R-:W-:Y:S01]  /*2cd0*/  MOV R16, UR4 ;  /* 0x0000000400107c02 */ /* 0x002fe20008000f00 */
[----:B------:R-:W0:Y:S01]  /*2ce0*/  MUFU.EX2 R4, R4 ;  /* 0x0000000400047308 */ /* 0x000e220000000800 */
[----:B------:R-:W-:Y:S02]  /*2cf0*/  IMAD.SHL.U32 R5, R3, 0x800000, RZ ;  /* 0x0080000003057824 */ /* 0x000fe400078e00ff */
[----:B------:R-:W-:-:S04]  /*2d00*/  FFMA R19, R2, -UR4, RZ ;  /* 0x8000000402137c23 */ /* 0x000fc800080000ff */
[----:B------:R-:W-:Y:S01]  /*2d10*/  FFMA R3, -R11, R19, -UR4 ;  /* 0x800000040b037e23 */ /* 0x000fe20008000113 */
[----:B------:R-:W1:Y:S03]  /*2d20*/  FCHK P0, -R16, R11 ;  /* 0x0000000b10007302 */ /* 0x000e660000000100 */
[----:B------:R-:W-:Y:S01]  /*2d30*/  FFMA R2, R2, R3, R19 ;  /* 0x0000000302027223 */ /* 0x000fe20000000013 */
[----:B0-----:R-:W-:Y:S01]  /*2d40*/  FMUL R5, R5, R4 ;  /* 0x0000000405057220 */ /* 0x001fe20000400000 */
[----:B-1----:R-:W-:Y:S06]  /*2d50*/  @!P0 BRA `(.L_x_31) ;  /* 0x0000000000108947 */ /* 0x002fec0003800000 */
[----:B------:R-:W-:Y:S01]  /*2d60*/  FADD R27, -RZ, -UR4 ;  /* 0x80000004ff1b7e21 */ /* 0x000fe20008000100 */
[----:B------:R-:W-:Y:S02]  /*2d70*/  MOV R24, R11 ;  /* 0x0000000b00187202 */ /* 0x000fe40000000f00 */
[----:B------:R-:W-:-:S07]  /*2d80*/  MOV R16, 0x2da0 ;  /* 0x00002da000107802 */ /* 0x000fce0000000f00 */
[----:B------:R-:W-:Y:S05]  /*2d90*/  CALL.REL.NOINC `($__internal_1_$__cuda_sm3x_div_rn_noftz_f32_slowpath) ;  /* 0x0000001c00507944 */ /* 0x000fea0003c00000 */
.L_x_31:
[----:B------:R-:W-:Y:S02]  /*2da0*/  HFMA2 R3, -RZ, RZ, 0.96630859375, -0.0022525787353515625 ;  /* 0x3bbb989dff037431 */ /* 0x000fe400000001ff */
[----:B------:R-:W-:Y:S01]  /*2db0*/  IMAD.MOV.U32 R4, RZ, RZ, 0x437c0000 ;  /* 0x437c0000ff047424 */ /* 0x000fe200078e00ff */
[----:B------:R-:W0:Y:S01]  /*2dc0*/  LDCU UR4, c[0x0][0x38c] ;  /* 0x00007180ff0477ac */ /* 0x000e220008000800 */
[----:B------:R-:W1:Y:S01]  /*2dd0*/  MUFU.RCP R16, R9 ;  /* 0x0000000900107308 */ /* 0x000e620000001000 */
[----:B------:R-:W-:-:S04]  /*2de0*/  FFMA.SAT R3, R2, R3, 0.5 ;  /* 0x3f00000002037423 */ /* 0x000fc80000002003 */
[----:B------:R-:W-:-:S04]  /*2df0*/  FFMA.RM R3, R3, R4, 12582913 ;  /* 0x4b40000103037423 */ /* 0x000fc80000004004 */
[C---:B------:R-:W-:Y:S01]  /*2e00*/  FADD R19, R3.reuse, -12583039 ;  /* 0xcb40007f03137421 */ /* 0x040fe20000000000 */
[----:B------:R-:W-:Y:S01]  /*2e10*/  SHF.L.U32 R3, R3, 0x17, RZ ;  /* 0x0000001703037819 */ /* 0x000fe200000006ff */
[----:B-1----:R-:W-:Y:S01]  /*2e20*/  FFMA R21, -R9, R16, 1 ;  /* 0x3f80000009157423 */ /* 0x002fe20000000110 */
[----:B0-----:R-:W-:Y:S01]  /*2e30*/  MOV R18, UR4 ;  /* 0x0000000400127c02 */ /* 0x001fe20008000f00 */
[----:B------:R-:W-:-:S03]  /*2e40*/  FFMA R19, R2, 1.4426950216293334961, -R19 ;  /* 0x3fb8aa3b02137823 */ /* 0x000fc60000000813 */
[----:B------:R-:W-:Y:S01]  /*2e50*/  FCHK P0, -R18, R9 ;  /* 0x0000000912007302 */ /* 0x000fe20000000100 */
[----:B------:R-:W-:Y:S01]  /*2e60*/  FFMA R19, R2, 1.925963033500011079e-08, R19 ;  /* 0x32a5706002137823 */ /* 0x000fe20000000013 */
[----:B------:R-:W-:-:S04]  /*2e70*/  FFMA R2, R16, R21, R16 ;  /* 0x0000001510027223 */ /* 0x000fc80000000010 */
[----:B------:R-:W-:Y:S02]  /*2e80*/  FFMA R21, R2, -UR4, RZ ;  /* 0x8000000402157c23 */ /* 0x000fe400080000ff */
[----:B------:R-:W0:Y:S02]  /*2e90*/  MUFU.EX2 R4, R19 ;  /* 0x0000001300047308 */ /* 0x000e240000000800 */
[----:B------:R-:W-:-:S04]  /*2ea0*/  FFMA R16, -R9, R21, -UR4 ;  /* 0x8000000409107e23 */ /* 0x000fc80008000115 */
[----:B------:R-:W-:Y:S01]  /*2eb0*/  FFMA R2, R2, R16, R21 ;  /* 0x0000001002027223 */ /* 0x000fe20000000015 */
[----:B0-----:R-:W-:-:S04]  /*2ec0*/  FMUL R3, R3, R4 ;  /* 0x0000000403037220 */ /* 0x001fc80000400000 */
[----:B------:R-:W-:Y:S01]  /*2ed0*/  FMUL R4, R10, R3 ;  /* 0x000000030a047220 */ /* 0x000fe20000400000 */
[----:B------:R-:W-:Y:S06]  /*2ee0*/  @!P0 BRA `(.L_x_32) ;  /* 0x0000000000108947 */ /* 0x000fec0003800000 */
[----:B------:R-:W-:Y:S01]  /*2ef0*/  FADD R27, -RZ, -UR4 ;  /* 0x80000004ff1b7e21 */ /* 0x000fe20008000100 */
[----:B------:R-:W-:Y:S01]  /*2f00*/  IMAD.MOV.U32 R24, RZ, RZ, R9 ;  /* 0x000000ffff187224 */ /* 0x000fe200078e0009 */
[----:B------:R-:W-:-:S07]  /*2f10*/  MOV R16, 0x2f30 ;  /* 0x00002f3000107802 */ /* 0x000fce0000000f00 */
[----:B------:R-:W-:Y:S05]  /*2f20*/  CALL.REL.NOINC `($__internal_1_$__cuda_sm3x_div_rn_noftz_f32_slowpath) ;  /* 0x0000001800ec7944 */ /* 0x000fea0003c00000 */
.L_x_32:
[----:B------:R-:W-:Y:S01]  /*2f30*/  MOV R3, 0x3bbb989d ;  /* 0x3bbb989d00037802 */ /* 0x000fe20000000f00 */
[----:B------:R-:W0:Y:S01]  /*2f40*/  LDCU UR4, c[0x0][0x38c] ;  /* 0x00007180ff0477ac */ /* 0x000e220008000800 */
[----:B------:R-:W-:Y:S01]  /*2f50*/  MOV R16, 0x437c0000 ;  /* 0x437c000000107802 */ /* 0x000fe20000000f00 */
[----:B------:R-:W-:Y:S01]  /*2f60*/  FCHK P0, -R0, R17 ;  /* 0x0000001100007302 */ /* 0x000fe20000000100 */
[----:B------:R-:W-:Y:S01]  /*2f70*/  FFMA R5, R15, R5, R4 ;  /* 0x000000050f057223 */ /* 0x000fe20000000004 */
[----:B------:R-:W-:Y:S01]  /*2f80*/  FFMA.SAT R3, R2, R3, 0.5 ;  /* 0x3f00000002037423 */ /* 0x000fe20000002003 */
[----:B------:R-:W-:Y:S03]  /*2f90*/  BSSY.RECONVERGENT B2, `(.L_x_33) ;  /* 0x0000018000027945 */ /* 0x000fe60003800200 */
[----:B------:R-:W-:Y:S02]  /*2fa0*/  FFMA.RM R3, R3, R16, 12582913 ;  /* 0x4b40000103037423 */ /* 0x000fe40000004010 */
[----:B------:R-:W1:Y:S02]  /*2fb0*/  MUFU.RCP R16, R17 ;  /* 0x0000001100107308 */ /* 0x000e640000001000 */
[C---:B------:R-:W-:Y:S01]  /*2fc0*/  FADD R19, R3.reuse, -12583039 ;  /* 0xcb40007f03137421 */ /* 0x040fe20000000000 */
[----:B------:R-:W-:-:S03]  /*2fd0*/  IMAD.SHL.U32 R3, R3, 0x800000, RZ ;  /* 0x0080000003037824 */ /* 0x000fc600078e00ff */
[----:B------:R-:W-:-:S04]  /*2fe0*/  FFMA R19, R2, 1.4426950216293334961, -R19 ;  /* 0x3fb8aa3b02137823 */ /* 0x000fc80000000813 */
[----:B------:R-:W-:-:S04]  /*2ff0*/  FFMA R19, R2, 1.925963033500011079e-08, R19 ;  /* 0x32a5706002137823 */ /* 0x000fc80000000013 */
[----:B------:R-:W2:Y:S01]  /*3000*/  MUFU.EX2 R2, R19 ;  /* 0x0000001300027308 */ /* 0x000ea20000000800 */
[----:B-1----:R-:W-:-:S04]  /*3010*/  FFMA R21, -R17, R16, 1 ;  /* 0x3f80000011157423 */ /* 0x002fc80000000110 */
[----:B------:R-:W-:-:S04]  /*3020*/  FFMA R21, R16, R21, R16 ;  /* 0x0000001510157223 */ /* 0x000fc80000000010 */
[----:B------:R-:W-:Y:S01]  /*3030*/  FFMA R4, -R0, R21, RZ ;  /* 0x0000001500047223 */ /* 0x000fe200000001ff */
[----:B--2---:R-:W-:Y:S01]  /*3040*/  FMUL R3, R3, R2 ;  /* 0x0000000203037220 */ /* 0x004fe20000400000 */
[----:B0-----:R-:W-:-:S03]  /*3050*/  FFMA R2, R6, UR4, -R7 ;  /* 0x0000000406027c23 */ /* 0x001fc60008000807 */
[----:B------:R-:W-:Y:S01]  /*3060*/  FFMA R3, R8, R3, R5 ;  /* 0x0000000308037223 */ /* 0x000fe20000000005 */
[----:B------:R-:W-:-:S03]  /*3070*/  FFMA R5, -R17, R4, -R0 ;  /* 0x0000000411057223 */ /* 0x000fc60000000900 */
[----:B------:R-:W-:Y:S01]  /*3080*/  FADD R2, R2, R3 ;  /* 0x0000000302027221 */ /* 0x000fe20000000000 */
[----:B------:R-:W-:-:S03]  /*3090*/  FFMA R4, R21, R5, R4 ;  /* 0x0000000515047223 */ /* 0x000fc60000000004 */
[----:B------:R-:W-:Y:S01]  /*30a0*/  FADD R23, -R23, -R2 ;  /* 0x8000000217177221 */ /* 0x000fe20000000100 */
[----:B------:R-:W-:Y:S06]  /*30b0*/  @!P0 BRA `(.L_x_34) ;  /* 0x0000000000148947 */ /* 0x000fec0003800000 */
[----:B------:R-:W-:Y:S01]  /*30c0*/  FADD R27, -R0, -RZ ;  /* 0x800000ff001b7221 */ /* 0x000fe20000000100 */
[----:B------:R-:W-:Y:S02]  /*30d0*/  MOV R24, R17 ;  /* 0x0000001100187202 */ /* 0x000fe40000000f00 */
[----:B------:R-:W-:-:S07]  /*30e0*/  MOV R16, 0x3100 ;  /* 0x0000310000107802 */ /* 0x000fce0000000f00 */
[----:B------:R-:W-:Y:S05]  /*30f0*/  CALL.REL.NOINC `($__internal_1_$__cuda_sm3x_div_rn_noftz_f32_slowpath) ;  /* 0x0000001800787944 */ /* 0x000fea0003c00000 */
[----:B------:R-:W-:-:S07]  /*3100*/  MOV R4, R2 ;  /* 0x0000000200047202 */ /* 0x000fce0000000f00 */
.L_x_34:
[----:B------:R-:W-:Y:S05]  /*3110*/  BSYNC.RECONVERGENT B2 ;  /* 0x0000000000027941 */ /* 0x000fea0003800200 */
.L_x_33:
[----:B------:R-:W-:Y:S02]  /*3120*/  HFMA2 R5, -RZ, RZ, 3.7421875, 0 ;  /* 0x437c0000ff057431 */ /* 0x000fe400000001ff */
[----:B------:R-:W-:Y:S01]  /*3130*/  IMAD.MOV.U32 R3, RZ, RZ, 0x3bbb989d ;  /* 0x3bbb989dff037424 */ /* 0x000fe200078e00ff */
[----:B------:R-:W0:Y:S01]  /*3140*/  MUFU.RCP R16, R11 ;  /* 0x0000000b00107308 */ /* 0x000e220000001000 */
[----:B------:R-:W-:Y:S02]  /*3150*/  BSSY.RECONVERGENT B2, `(.L_x_35) ;  /* 0x0000014000027945 */ /* 0x000fe40003800200 */
[----:B------:R-:W-:-:S04]  /*3160*/  FFMA.SAT R2, R4, R3, 0.5 ;  /* 0x3f00000004027423 */ /* 0x000fc80000002003 */
[----:B------:R-:W-:Y:S01]  /*3170*/  FFMA.RM R2, R2, R5, 12582913 ;  /* 0x4b40000102027423 */ /* 0x000fe20000004005 */
[----:B------:R-:W-:Y:S03]  /*3180*/  FCHK P0, -R0, R11 ;  /* 0x0000000b00007302 */ /* 0x000fe60000000100 */
[----:B------:R-:W-:-:S04]  /*3190*/  FADD R3, R2, -12583039 ;  /* 0xcb40007f02037421 */ /* 0x000fc80000000000 */
[----:B------:R-:W-:Y:S01]  /*31a0*/  FFMA R3, R4, 1.4426950216293334961, -R3 ;  /* 0x3fb8aa3b04037823 */ /* 0x000fe20000000803 */
[----:B0-----:R-:W-:-:S03]  /*31b0*/  FFMA R5, -R11, R16, 1 ;  /* 0x3f8000000b057423 */ /* 0x001fc60000000110 */
[----:B------:R-:W-:Y:S01]  /*31c0*/  FFMA R3, R4, 1.925963033500011079e-08, R3 ;  /* 0x32a5706004037823 */ /* 0x000fe20000000003 */
[----:B------:R-:W-:Y:S01]  /*31d0*/  FFMA R21, R16, R5, R16 ;  /* 0x0000000510157223 */ /* 0x000fe20000000010 */
[----:B------:R-:W-:Y:S02]  /*31e0*/  SHF.L.U32 R5, R2, 0x17, RZ ;  /* 0x0000001702057819 */ /* 0x000fe400000006ff */
[----:B------:R-:W0:Y:S01]  /*31f0*/  MUFU.EX2 R4, R3 ;  /* 0x0000000300047308 */ /* 0x000e220000000800 */
[----:B------:R-:W-:-:S04]  /*3200*/  FFMA R16, -R0, R21, RZ ;  /* 0x0000001500107223 */ /* 0x000fc800000001ff */
[----:B------:R-:W-:-:S04]  /*3210*/  FFMA R19, -R11, R16, -R0 ;  /* 0x000000100b137223 */ /* 0x000fc80000000900 */
[----:B------:R-:W-:Y:S01]  /*3220*/  FFMA R2, R21, R19, R16 ;  /* 0x0000001315027223 */ /* 0x000fe20000000010 */
[----:B0-----:R-:W-:Y:S01]  /*3230*/  FMUL R5, R5, R4 ;  /* 0x0000000405057220 */ /* 0x001fe20000400000 */
[----:B------:R-:W-:Y:S06]  /*3240*/  @!P0 BRA `(.L_x_36) ;  /* 0x0000000000108947 */ /* 0x000fec0003800000 */
[----:B------:R-:W-:Y:S01]  /*3250*/  FADD R27, -R0, -RZ ;  /* 0x800000ff001b7221 */ /* 0x000fe20000000100 */
[----:B------:R-:W-:Y:S01]  /*3260*/  IMAD.MOV.U32 R24, RZ, RZ, R11 ;  /* 0x000000ffff187224 */ /* 0x000fe200078e000b */
[----:B------:R-:W-:-:S07]  /*3270*/  MOV R16, 0x3290 ;  /* 0x0000329000107802 */ /* 0x000fce0000000f00 */
[----:B------:R-:W-:Y:S05]  /*3280*/  CALL.REL.NOINC `($__internal_1_$__cuda_sm3x_div_rn_noftz_f32_slowpath) ;  /* 0x0000001800147944 */ /* 0x000fea0003c00000 */
.L_x_36:
[----:B------:R-:W-:Y:S05]  /*3290*/  BSYNC.RECONVERGENT B2 ;  /* 0x0000000000027941 */ /* 0x000fea0003800200 */
.L_x_35:
[----:B------:R-:W-:Y:S01]  /*32a0*/  HFMA2 R4, -RZ, RZ, 3.7421875, 0 ;  /* 0x437c0000ff047431 */ /* 0x000fe200000001ff */
[----:B------:R-:W-:Y:S01]  /*32b0*/  MOV R3, 0x3bbb989d ;  /* 0x3bbb989d00037802 */ /* 0x000fe20000000f00 */
[----:B------:R-:W-:Y:S01]  /*32c0*/  FCHK P0, -R0, R9 ;  /* 0x0000000900007302 */ /* 0x000fe20000000100 */
[----:B------:R-:W-:Y:S03]  /*32d0*/  BSSY.RECONVERGENT B2, `(.L_x_37) ;  /* 0x0000015000027945 */ /* 0x000fe60003800200 */
[----:B------:R-:W-:-:S04]  /*32e0*/  FFMA.SAT R3, R2, R3, 0.5 ;  /* 0x3f00000002037423 */ /* 0x000fc80000002003 */
[----:B------:R-:W-:Y:S02]  /*32f0*/  FFMA.RM R3, R3, R4, 12582913 ;  /* 0x4b40000103037423 */ /* 0x000fe40000004004 */
[----:B------:R-:W0:Y:S02]  /*3300*/  MUFU.RCP R4, R9 ;  /* 0x0000000900047308 */ /* 0x000e240000001000 */
[C---:B------:R-:W-:Y:S01]  /*3310*/  FADD R19, R3.reuse, -12583039 ;  /* 0xcb40007f03137421 */ /* 0x040fe20000000000 */
[----:B------:R-:W-:-:S03]  /*3320*/  IMAD.SHL.U32 R3, R3, 0x800000, RZ ;  /* 0x0080000003037824 */ /* 0x000fc600078e00ff */
[----:B------:R-:W-:-:S04]  /*3330*/  FFMA R19, R2, 1.4426950216293334961, -R19 ;  /* 0x3fb8aa3b02137823 */ /* 0x000fc80000000813 */
[----:B------:R-:W-:-:S04]  /*3340*/  FFMA R19, R2, 1.925963033500011079e-08, R19 ;  /* 0x32a5706002137823 */ /* 0x000fc80000000013 */
[----:B------:R-:W1:Y:S01]  /*3350*/  MUFU.EX2 R2, R19 ;  /* 0x0000001300027308 */ /* 0x000e620000000800 */
[----:B0-----:R-:W-:-:S04]  /*3360*/  FFMA R21, -R9, R4, 1 ;  /* 0x3f80000009157423 */ /* 0x001fc80000000104 */
[----:B------:R-:W-:-:S04]  /*3370*/  FFMA R25, R4, R21, R4 ;  /* 0x0000001504197223 */ /* 0x000fc80000000004 */
[----:B------:R-:W-:-:S04]  /*3380*/  FFMA R4, -R0, R25, RZ ;  /* 0x0000001900047223 */ /* 0x000fc800000001ff */
[----:B------:R-:W-:Y:S01]  /*3390*/  FFMA R21, -R9, R4, -R0 ;  /* 0x0000000409157223 */ /* 0x000fe20000000900 */
[----:B-1----:R-:W-:-:S03]  /*33a0*/  FMUL R3, R3, R2 ;  /* 0x0000000203037220 */ /* 0x002fc60000400000 */
[----:B------:R-:W-:Y:S01]  /*33b0*/  FFMA R2, R25, R21, R4 ;  /* 0x0000001519027223 */ /* 0x000fe20000000004 */
[----:B------:R-:W-:Y:S01]  /*33c0*/  FMUL R4, R10, R3 ;  /* 0x000000030a047220 */ /* 0x000fe20000400000 */
[----:B------:R-:W-:Y:S06]  /*33d0*/  @!P0 BRA `(.L_x_38) ;  /* 0x0000000000108947 */ /* 0x000fec0003800000 */
[----:B------:R-:W-:Y:S01]  /*33e0*/  FADD R27, -R0, -RZ ;  /* 0x800000ff001b7221 */ /* 0x000fe20000000100 */
[----:B------:R-:W-:Y:S02]  /*33f0*/  MOV R24, R9 ;  /* 0x0000000900187202 */ /* 0x000fe40000000f00 */
[----:B------:R-:W-:-:S07]  /*3400*/  MOV R16, 0x3420 ;  /* 0x0000342000107802 */ /* 0x000fce0000000f00 */
[----:B------:R-:W-:Y:S05]  /*3410*/  CALL.REL.NOINC `($__internal_1_$__cuda_sm3x_div_rn_noftz_f32_slowpath) ;  /* 0x0000001400b07944 */ /* 0x000fea0003c00000 */
.L_x_38:
[----:B------:R-:W-:Y:S05]  /*3420*/  BSYNC.RECONVERGENT B2 ;  /* 0x0000000000027941 */ /* 0x000fea0003800200 */
.L_x_37:
[----:B------:R-:W-:Y:S01]  /*3430*/  MOV R3, 0x3bbb989d ;  /* 0x3bbb989d00037802 */ /* 0x000fe20000000f00 */
[----:B------:R-:W-:Y:S01]  /*3440*/  IMAD.MOV.U32 R16, RZ, RZ, 0x437c0000 ;  /* 0x437c0000ff107424 */ /* 0x000fe200078e00ff */
[----:B------:R-:W0:Y:S01]  /*3450*/  LDCU UR4, c[0x0][0x38c] ;  /* 0x00007180ff0477ac */ /* 0x000e220008000800 */
[----:B------:R-:W1:Y:S01]  /*3460*/  MUFU.RCP R18, R17 ;  /* 0x0000001100127308 */ /* 0x000e620000001000 */
[----:B------:R-:W-:Y:S01]  /*3470*/  FFMA R21, R15, R5, R4 ;  /* 0x000000050f157223 */ /* 0x000fe20000000004 */
[----:B------:R-:W-:Y:S01]  /*3480*/  FFMA.SAT R3, R2, R3, 0.5 ;  /* 0x3f00000002037423 */ /* 0x000fe20000002003 */
[----:B------:R-:W-:Y:S01]  /*3490*/  FFMA R4, R0, R6, -R7 ;  /* 0x0000000600047223 */ /* 0x000fe20000000807 */
[----:B------:R-:W-:Y:S02]  /*34a0*/  BSSY.RECONVERGENT B2, `(.L_x_39) ;  /* 0x0000017000027945 */ /* 0x000fe40003800200 */
[----:B------:R-:W-:-:S04]  /*34b0*/  FFMA.RM R3, R3, R16, 12582913 ;  /* 0x4b40000103037423 */ /* 0x000fc80000004010 */
[C---:B------:R-:W-:Y:S01]  /*34c0*/  FADD R19, R3.reuse, -12583039 ;  /* 0xcb40007f03137421 */ /* 0x040fe20000000000 */
[----:B------:R-:W-:-:S03]  /*34d0*/  SHF.L.U32 R3, R3, 0x17, RZ ;  /* 0x0000001703037819 */ /* 0x000fc600000006ff */
[----:B------:R-:W-:Y:S01]  /*34e0*/  FFMA R19, R2, 1.4426950216293334961, -R19 ;  /* 0x3fb8aa3b02137823 */ /* 0x000fe20000000813 */
[----:B0-----:R-:W-:-:S03]  /*34f0*/  FADD R5, R22, UR4 ;  /* 0x0000000416057e21 */ /* 0x001fc60008000000 */
[----:B------:R-:W-:Y:S01]  /*3500*/  FFMA R19, R2, 1.925963033500011079e-08, R19 ;  /* 0x32a5706002137823 */ /* 0x000fe20000000013 */
[----:B-1----:R-:W-:Y:S01]  /*3510*/  FFMA R25, -R17, R18, 1 ;  /* 0x3f80000011197423 */ /* 0x002fe20000000112 */
[----:B------:R-:W-:Y:S03]  /*3520*/  FCHK P0, -R5, R17 ;  /* 0x0000001105007302 */ /* 0x000fe60000000100 */
[----:B------:R-:W-:-:S04]  /*3530*/  FFMA R2, R18, R25, R18 ;  /* 0x0000001912027223 */ /* 0x000fc80000000012 */
[----:B------:R-:W-:Y:S01]  /*3540*/  FFMA R25, R2, -R5, RZ ;  /* 0x8000000502197223 */ /* 0x000fe200000000ff */
[----:B------:R-:W0:Y:S02]  /*3550*/  MUFU.EX2 R16, R19 ;  /* 0x0000001300107308 */ /* 0x000e240000000800 */
[----:B0-----:R-:W-:Y:S01]  /*3560*/  FMUL R3, R3, R16 ;  /* 0x0000001003037220 */ /* 0x001fe20000400000 */
[----:B------:R-:W-:-:S03]  /*3570*/  FFMA R16, -R17, R25, -R5 ;  /* 0x0000001911107223 */ /* 0x000fc60000000905 */
[----:B------:R-:W-:Y:S01]  /*3580*/  FFMA R3, R8, R3, R21 ;  /* 0x0000000308037223 */ /* 0x000fe20000000015 */
[----:B------:R-:W-:-:S03]  /*3590*/  FFMA R2, R2, R16, R25 ;  /* 0x0000001002027223 */ /* 0x000fc60000000019 */
[----:B------:R-:W-:-:S04]  /*35a0*/  FADD R4, R4, R3 ;  /* 0x0000000304047221 */ /* 0x000fc80000000000 */
[----:B------:R-:W-:Y:S01]  /*35b0*/  FADD R23, R23, -R4 ;  /* 0x8000000417177221 */ /* 0x000fe20000000000 */
[----:B------:R-:W-:Y:S06]  /*35c0*/  @!P0 BRA `(.L_x_40) ;  /* 0x0000000000108947 */ /* 0x000fec0003800000 */
[----:B------:R-:W-:Y:S01]  /*35d0*/  FADD R27, -R5, -RZ ;  /* 0x800000ff051b7221 */ /* 0x000fe20000000100 */
[----:B------:R-:W-:Y:S02]  /*35e0*/  MOV R24, R17 ;  /* 0x0000001100187202 */ /* 0x000fe40000000f00 */
[----:B------:R-:W-:-:S07]  /*35f0*/  MOV R16, 0x3610 ;  /* 0x0000361000107802 */ /* 0x000fce0000000f00 */
[----:B------:R-:W-:Y:S05]  /*3600*/  CALL.REL.NOINC `($__internal_1_$__cuda_sm3x_div_rn_noftz_f32_slowpath) ;  /* 0x0000001400347944 */ /* 0x000fea0003c00000 */
.L_x_40:
[----:B------:R-:W-:Y:S05]  /*3610*/  BSYNC.RECONVERGENT B2 ;  /* 0x0000000000027941 */ /* 0x000fea0003800200 */
.L_x_39:
        /* <DEDUP_REMOVED lines=14> */
[----:B------:R-:W-:-:S04]  /*3700*/  FFMA R25, R2, -R5, RZ ;  /* 0x8000000502197223 */ /* 0x000fc800000000ff */
        /* <DEDUP_REMOVED lines=8> */
.L_x_42:
[----:B------:R-:W-:Y:S05]  /*3790*/  BSYNC.RECONVERGENT B2 ;  /* 0x0000000000027941 */ /* 0x000fea0003800200 */
.L_x_41:
[----:B------:R-:W-:Y:S01]  /*37a0*/  HFMA2 R4, -RZ, RZ, 3.7421875, 0 ;  /* 0x437c0000ff047431 */ /* 0x000fe200000001ff */
[----:B------:R-:W-:Y:S01]  /*37b0*/  MOV R3, 0x3bbb989d ;  /* 0x3bbb989d00037802 */ /* 0x000fe20000000f00 */
[----:B------:R-:W0:Y:S01]  /*37c0*/  MUFU.RCP R16, R9 ;  /* 0x0000000900107308 */ /* 0x000e220000001000 */
[----:B------:R-:W-:Y:S03]  /*37d0*/  BSSY.RECONVERGENT B2, `(.L_x_43) ;  /* 0x0000015000027945 */ /* 0x000fe60003800200 */
[----:B------:R-:W-:-:S04]  /*37e0*/  FFMA.SAT R3, R2, R3, 0.5 ;  /* 0x3f00000002037423 */ /* 0x000fc80000002003 */
[----:B------:R-:W-:Y:S01]  /*37f0*/  FFMA.RM R3, R3, R4, 12582913 ;  /* 0x4b40000103037423 */ /* 0x000fe20000004004 */
[----:B------:R-:W-:Y:S03]  /*3800*/  FCHK P0, -R5, R9 ;  /* 0x0000000905007302 */ /* 0x000fe60000000100 */
[C---:B------:R-:W-:Y:S01]  /*3810*/  FADD R19, R3.reuse, -12583039 ;  /* 0xcb40007f03137421 */ /* 0x040fe20000000000 */
[----:B------:R-:W-:-:S03]  /*3820*/  IMAD.SHL.U32 R3, R3, 0x800000, RZ ;  /* 0x0080000003037824 */ /* 0x000fc600078e00ff */
[----:B------:R-:W-:Y:S01]  /*3830*/  FFMA R19, R2, 1.4426950216293334961, -R19 ;  /* 0x3fb8aa3b02137823 */ /* 0x000fe20000000813 */
[----:B0-----:R-:W-:-:S03]  /*3840*/  FFMA R25, -R9, R16, 1 ;  /* 0x3f80000009197423 */ /* 0x001fc60000000110 */
[----:B------:R-:W-:Y:S01]  /*3850*/  FFMA R19, R2, 1.925963033500011079e-08, R19 ;  /* 0x32a5706002137823 */ /* 0x000fe20000000013 */
[----:B------:R-:W-:-:S03]  /*3860*/  FFMA R2, R16, R25, R16 ;  /* 0x0000001910027223 */ /* 0x000fc60000000010 */
[----:B------:R-:W0:Y:S01]  /*3870*/  MUFU.EX2 R4, R19 ;  /* 0x0000001300047308 */ /* 0x000e220000000800 */
[----:B------:R-:W-:-:S04]  /*3880*/  FFMA R25, R2, -R5, RZ ;  /* 0x8000000502197223 */ /* 0x000fc800000000ff */
[----:B------:R-:W-:-:S04]  /*3890*/  FFMA R16, -R9, R25, -R5 ;  /* 0x0000001909107223 */ /* 0x000fc80000000905 */
[----:B------:R-:W-:Y:S01]  /*38a0*/  FFMA R2, R2, R16, R25 ;  /* 0x0000001002027223 */ /* 0x000fe20000000019 */
[----:B0-----:R-:W-:-:S04]  /*38b0*/  FMUL R3, R3, R4 ;  /* 0x0000000403037220 */ /* 0x001fc80000400000 */
[----:B------:R-:W-:Y:S01]  /*38c0*/  FMUL R4, R10, R3 ;  /* 0x000000030a047220 */ /* 0x000fe20000400000 */
[----:B------:R-:W-:Y:S06]  /*38d0*/  @!P0 BRA `(.L_x_44) ;  /* 0x0000000000108947 */ /* 0x000fec0003800000 */
[----:B------:R-:W-:Y:S01]  /*38e0*/  FADD R27, -R5, -RZ ;  /* 0x800000ff051b7221 */ /* 0x000fe20000000100 */
[----:B------:R-:W-:Y:S02]  /*38f0*/  MOV R24, R9 ;  /* 0x0000000900187202 */ /* 0x000fe40000000f00 */
[----:B------:R-:W-:-:S07]  /*3900*/  MOV R16, 0x3920 ;  /* 0x0000392000107802 */ /* 0x000fce0000000f00 */
[----:B------:R-:W-:Y:S05]  /*3910*/  CALL.REL.NOINC `($__internal_1_$__cuda_sm3x_div_rn_noftz_f32_slowpath) ;  /* 0x0000001000707944 */ /* 0x000fea0003c00000 */
.L_x_44:
[----:B------:R-:W-:Y:S05]  /*3920*/  BSYNC.RECONVERGENT B2 ;  /* 0x0000000000027941 */ /* 0x000fea0003800200 */
.L_x_43:
[----:B------:R-:W-:Y:S01]  /*3930*/  MOV R3, 0x3bbb989d ;  /* 0x3bbb989d00037802 */ /* 0x000fe20000000f00 */
[----:B------:R-:W-:Y:S01]  /*3940*/  IMAD.MOV.U32 R16, RZ, RZ, 0x437c0000 ;  /* 0x437c0000ff107424 */ /* 0x000fe200078e00ff */
[----:B------:R-:W0:Y:S01]  /*3950*/  LDCU UR4, c[0x0][0x38c] ;  /* 0x00007180ff0477ac */ /* 0x000e220008000800 */
[----:B------:R-:W-:Y:S01]  /*3960*/  FFMA R25, R15, R21, R4 ;  /* 0x000000150f197223 */ /* 0x000fe20000000004 */
[----:B------:R-:W-:Y:S01]  /*3970*/  BSSY.RECONVERGENT B2, `(.L_x_45) ;  /* 0x000001b000027945 */ /* 0x000fe20003800200 */
[----:B------:R-:W-:-:S04]  /*3980*/  FFMA.SAT R3, R2, R3, 0.5 ;  /* 0x3f00000002037423 */ /* 0x000fc80000002003 */
[----:B------:R-:W-:Y:S02]  /*3990*/  FFMA.RM R3, R3, R16, 12582913 ;  /* 0x4b40000103037423 */ /* 0x000fe40000004010 */
[----:B------:R-:W1:Y:S02]  /*39a0*/  MUFU.RCP R16, R17 ;  /* 0x0000001100107308 */ /* 0x000e640000001000 */
[----:B------:R-:W-:-:S04]  /*39b0*/  FADD R19, R3, -12583039 ;  /* 0xcb40007f03137421 */ /* 0x000fc80000000000 */
[----:B------:R-:W-:Y:S01]  /*39c0*/  FFMA R19, R2, 1.4426950216293334961, -R19 ;  /* 0x3fb8aa3b02137823 */ /* 0x000fe20000000813 */
[----:B0-----:R-:W-:-:S03]  /*39d0*/  FADD R4, R0, UR4 ;  /* 0x0000000400047e21 */ /* 0x001fc60008000000 */
[----:B------:R-:W-:Y:S01]  /*39e0*/  FFMA R19, R2, 1.925963033500011079e-08, R19 ;  /* 0x32a5706002137823 */ /* 0x000fe20000000013 */
[----:B------:R-:W-:Y:S01]  /*39f0*/  SHF.L.U32 R2, R3, 0x17, RZ ;  /* 0x0000001703027819 */ /* 0x000fe200000006ff */
[----:B------:R-:W-:Y:S01]  /*3a00*/  FCHK P0, -R4, R17 ;  /* 0x0000001104007302 */ /* 0x000fe20000000100 */
[----:B-1----:R-:W-:-:S07]  /*3a10*/  FFMA R27, -R17, R16, 1 ;  /* 0x3f800000111b7423 */ /* 0x002fce0000000110 */
[----:B------:R-:W0:Y:S01]  /*3a20*/  MUFU.EX2 R19, R19 ;  /* 0x0000001300137308 */ /* 0x000e220000000800 */
[----:B------:R-:W-:-:S04]  /*3a30*/  FFMA R3, R16, R27, R16 ;  /* 0x0000001b10037223 */ /* 0x000fc80000000010 */
[----:B------:R-:W-:-:S04]  /*3a40*/  FFMA R16, R3, -R4, RZ ;  /* 0x8000000403107223 */ /* 0x000fc800000000ff */
[----:B------:R-:W-:-:S04]  /*3a50*/  FFMA R18, -R17, R16, -R4 ;  /* 0x0000001011127223 */ /* 0x000fc80000000904 */
[----:B------:R-:W-:Y:S01]  /*3a60*/  FFMA R3, R3, R18, R16 ;  /* 0x0000001203037223 */ /* 0x000fe20000000010 */
[----:B0-----:R-:W-:Y:S01]  /*3a70*/  FMUL R21, R2, R19 ;  /* 0x0000001302157220 */ /* 0x001fe20000400000 */
[----:B------:R-:W-:-:S03]  /*3a80*/  FFMA R2, R6, R5, -R7 ;  /* 0x0000000506027223 */ /* 0x000fc60000000807 */
[----:B------:R-:W-:-:S04]  /*3a90*/  FFMA R21, R8, R21, R25 ;  /* 0x0000001508157223 */ /* 0x000fc80000000019 */
[----:B------:R-:W-:-:S04]  /*3aa0*/  FADD R2, R2, R21 ;  /* 0x0000001502027221 */ /* 0x000fc80000000000 */
[----:B------:R-:W-:Y:S01]  /*3ab0*/  FADD R23, R23, R2 ;  /* 0x0000000217177221 */ /* 0x000fe20000000000 */
[----:B------:R-:W-:Y:S06]  /*3ac0*/  @!P0 BRA `(.L_x_46) ;  /* 0x0000000000148947 */ /* 0x000fec0003800000 */
[----:B------:R-:W-:Y:S01]  /*3ad0*/  FADD R27, -R4, -RZ ;  /* 0x800000ff041b7221 */ /* 0x000fe20000000100 */
[----:B------:R-:W-:Y:S02]  /*3ae0*/  MOV R24, R17 ;  /* 0x0000001100187202 */ /* 0x000fe40000000f00 */
[----:B------:R-:W-:-:S07]  /*3af0*/  MOV R16, 0x3b10 ;  /* 0x00003b1000107802 */ /* 0x000fce0000000f00 */
[----:B------:R-:W-:Y:S05]  /*3b00*/  CALL.REL.NOINC `($__internal_1_$__cuda_sm3x_div_rn_noftz_f32_slowpath) ;  /* 0x0000000c00f47944 */ /* 0x000fea0003c00000 */
[----:B------:R-:W-:-:S07]  /*3b10*/  IMAD.MOV.U32 R3, RZ, RZ, R2 ;  /* 0x000000ffff037224 */ /* 0x000fce00078e0002 */
.L_x_46:
[----:B------:R-:W-:Y:S05]  /*3b20*/  BSYNC.RECONVERGENT B2 ;  /* 0x0000000000027941 */ /* 0x000fea0003800200 */
.L_x_45:
[----:B------:R-:W-:Y:S01]  /*3b30*/  HFMA2 R2, -RZ, RZ, 0.96630859375, -0.0022525787353515625 ;  /* 0x3bbb989dff027431 */ /* 0x000fe200000001ff */
[----:B------:R-:W-:Y:S01]  /*3b40*/  MOV R19, 0x437c0000 ;  /* 0x437c000000137802 */ /* 0x000fe20000000f00 */
[----:B------:R-:W0:Y:S01]  /*3b50*/  MUFU.RCP R18, R11 ;  /* 0x0000000b00127308 */ /* 0x000e220000001000 */
[----:B------:R-:W-:Y:S02]  /*3b60*/  BSSY.RECONVERGENT B2, `(.L_x_47) ;  /* 0x0000014000027945 */ /* 0x000fe40003800200 */
[----:B------:R-:W-:-:S05]  /*3b70*/  FFMA.SAT R2, R3, R2, 0.5 ;  /* 0x3f00000003027423 */ /* 0x000fca0000002002 */
[----:B------:R-:W-:Y:S01]  /*3b80*/  FCHK P0, -R4, R11 ;  /* 0x0000000b04007302 */ /* 0x000fe20000000100 */
[----:B------:R-:W-:-:S04]  /*3b90*/  FFMA.RM R2, R2, R19, 12582913 ;  /* 0x4b40000102027423 */ /* 0x000fc80000004013 */
[C---:B------:R-:W-:Y:S01]  /*3ba0*/  FADD R16, R2.reuse, -12583039 ;  /* 0xcb40007f02107421 */ /* 0x040fe20000000000 */
[----:B------:R-:W-:-:S03]  /*3bb0*/  IMAD.SHL.U32 R21, R2, 0x800000, RZ ;  /* 0x0080000002157824 */ /* 0x000fc600078e00ff */
[----:B------:R-:W-:-:S04]  /*3bc0*/  FFMA R16, R3, 1.4426950216293334961, -R16 ;  /* 0x3fb8aa3b03107823 */ /* 0x000fc80000000810 */
[----:B------:R-:W-:Y:S01]  /*3bd0*/  FFMA R16, R3, 1.925963033500011079e-08, R16 ;  /* 0x32a5706003107823 */ /* 0x000fe20000000010 */
[----:B0-----:R-:W-:-:S04]  /*3be0*/  FFMA R3, -R11, R18, 1 ;  /* 0x3f8000000b037423 */ /* 0x001fc80000000112 */
[----:B------:R-:W-:Y:S01]  /*3bf0*/  FFMA R3, R18, R3, R18 ;  /* 0x0000000312037223 */ /* 0x000fe20000000012 */
[----:B------:R-:W0:Y:S03]  /*3c00*/  MUFU.EX2 R16, R16 ;  /* 0x0000001000107308 */ /* 0x000e260000000800 */
[----:B------:R-:W-:-:S04]  /*3c10*/  FFMA R18, R3, -R4, RZ ;  /* 0x8000000403127223 */ /* 0x000fc800000000ff */
[----:B------:R-:W-:-:S04]  /*3c20*/  FFMA R2, -R11, R18, -R4 ;  /* 0x000000120b027223 */ /* 0x000fc80000000904 */
[----:B------:R-:W-:Y:S01]  /*3c30*/  FFMA R2, R3, R2, R18 ;  /* 0x0000000203027223 */ /* 0x000fe20000000012 */
[----:B0-----:R-:W-:Y:S01]  /*3c40*/  FMUL R21, R21, R16 ;  /* 0x0000001015157220 */ /* 0x001fe20000400000 */
[----:B------:R-:W-:Y:S06]  /*3c50*/  @!P0 BRA `(.L_x_48) ;  /* 0x0000000000108947 */ /* 0x000fec0003800000 */
[----:B------:R-:W-:Y:S01]  /*3c60*/  FADD R27, -R4, -RZ ;  /* 0x800000ff041b7221 */ /* 0x000fe20000000100 */
[----:B------:R-:W-:Y:S02]  /*3c70*/  MOV R24, R11 ;  /* 0x0000000b00187202 */ /* 0x000fe40000000f00 */
[----:B------:R-:W-:-:S07]  /*3c80*/  MOV R16, 0x3ca0 ;  /* 0x00003ca000107802 */ /* 0x000fce0000000f00 */
[----:B------:R-:W-:Y:S05]  /*3c90*/  CALL.REL.NOINC `($__internal_1_$__cuda_sm3x_div_rn_noftz_f32_slowpath) ;  /* 0x0000000c00907944 */ /* 0x000fea0003c00000 */
.L_x_48:
[----:B------:R-:W-:Y:S05]  /*3ca0*/  BSYNC.RECONVERGENT B2 ;  /* 0x0000000000027941 */ /* 0x000fea0003800200 */
.L_x_47:
[----:B------:R-:W-:Y:S02]  /*3cb0*/  HFMA2 R3, -RZ, RZ, 0.96630859375, -0.0022525787353515625 ;  /* 0x3bbb989dff037431 */ /* 0x000fe400000001ff */
[----:B------:R-:W-:Y:S01]  /*3cc0*/  IMAD.MOV.U32 R16, RZ, RZ, 0x437c0000 ;  /* 0x437c0000ff107424 */ /* 0x000fe200078e00ff */
[----:B------:R-:W0:Y:S01]  /*3cd0*/  MUFU.RCP R18, R9 ;  /* 0x0000000900127308 */ /* 0x000e220000001000 */
[----:B------:R-:W-:Y:S01]  /*3ce0*/  BSSY.RECONVERGENT B2, `(.L_x_49) ;  /* 0x0000015000027945 */ /* 0x000fe20003800200 */
[----:B------:R-:W-:-:S06]  /*3cf0*/  FFMA.SAT R3, R2, R3, 0.5 ;  /* 0x3f00000002037423 */ /* 0x000fcc0000002003 */
[----:B------:R-:W-:Y:S01]  /*3d00*/  FCHK P0, -R4, R9 ;  /* 0x0000000904007302 */ /* 0x000fe20000000100 */
[----:B------:R-:W-:-:S04]  /*3d10*/  FFMA.RM R16, R3, R16, 12582913 ;  /* 0x4b40000103107423 */ /* 0x000fc80000004010 */
[C---:B------:R-:W-:Y:S01]  /*3d20*/  FADD R3, R16.reuse, -12583039 ;  /* 0xcb40007f10037421 */ /* 0x040fe20000000000 */
[----:B------:R-:W-:-:S03]  /*3d30*/  SHF.L.U32 R16, R16, 0x17, RZ ;  /* 0x0000001710107819 */ /* 0x000fc600000006ff */
[----:B------:R-:W-:-:S04]  /*3d40*/  FFMA R3, R2, 1.4426950216293334961, -R3 ;  /* 0x3fb8aa3b02037823 */ /* 0x000fc80000000803 */
[----:B------:R-:W-:Y:S01]  /*3d50*/  FFMA R2, R2, 1.925963033500011079e-08, R3 ;  /* 0x32a5706002027823 */ /* 0x000fe20000000003 */
[----:B0-----:R-:W-:-:S03]  /*3d60*/  FFMA R3, -R9, R18, 1 ;  /* 0x3f80000009037423 */ /* 0x001fc60000000112 */
[----:B------:R0:W1:Y:S01]  /*3d70*/  MUFU.EX2 R19, R2 ;  /* 0x0000000200137308 */ /* 0x0000620000000800 */
[----:B------:R-:W-:-:S04]  /*3d80*/  FFMA R3, R18, R3, R18 ;  /* 0x0000000312037223 */ /* 0x000fc80000000012 */
[----:B------:R-:W-:-:S04]  /*3d90*/  FFMA R18, R3, -R4, RZ ;  /* 0x8000000403127223 */ /* 0x000fc800000000ff */
[----:B------:R-:W-:-:S04]  /*3da0*/  FFMA R20, -R9, R18, -R4 ;  /* 0x0000001209147223 */ /* 0x000fc80000000904 */
[----:B0-----:R-:W-:Y:S01]  /*3db0*/  FFMA R2, R3, R20, R18 ;  /* 0x0000001403027223 */ /* 0x001fe20000000012 */
[----:B-1----:R-:W-:-:S04]  /*3dc0*/  FMUL R19, R16, R19 ;  /* 0x0000001310137220 */ /* 0x002fc80000400000 */
[----:B------:R-:W-:Y:S01]  /*3dd0*/  FMUL R22, R10, R19 ;  /* 0x000000130a167220 */ /* 0x000fe20000400000 */
[----:B------:R-:W-:Y:S06]  /*3de0*/  @!P0 BRA `(.L_x_50) ;  /* 0x0000000000108947 */ /* 0x000fec0003800000 */
[----:B------:R-:W-:Y:S01]  /*3df0*/  FADD R27, -R4, -RZ ;  /* 0x800000ff041b7221 */ /* 0x000fe20000000100 */
[----:B------:R-:W-:Y:S02]  /*3e00*/  MOV R24, R9 ;  /* 0x0000000900187202 */ /* 0x000fe40000000f00 */
[----:B------:R-:W-:-:S07]  /*3e10*/  MOV R16, 0x3e30 ;  /* 0x00003e3000107802 */ /* 0x000fce0000000f00 */
[----:B------:R-:W-:Y:S05]  /*3e20*/  CALL.REL.NOINC `($__internal_1_$__cuda_sm3x_div_rn_noftz_f32_slowpath) ;  /* 0x0000000c002c7944 */ /* 0x000fea0003c00000 */
.L_x_50:
[----:B------:R-:W-:Y:S05]  /*3e30*/  BSYNC.RECONVERGENT B2 ;  /* 0x0000000000027941 */ /* 0x000fea0003800200 */
.L_x_49:
[----:B------:R-:W-:Y:S01]  /*3e40*/  IMAD.MOV.U32 R3, RZ, RZ, 0x3bbb989d ;  /* 0x3bbb989dff037424 */ /* 0x000fe200078e00ff */
[----:B------:R-:W-:Y:S01]  /*3e50*/  MOV R16, 0x437c0000 ;  /* 0x437c000000107802 */ /* 0x000fe20000000f00 */
[----:B------:R-:W-:Y:S01]  /*3e60*/  FADD R0, R0, R5 ;  /* 0x0000000500007221 */ /* 0x000fe20000000000 */
[----:B------:R-:W-:Y:S01]  /*3e70*/  FFMA R21, R15, R21, R22 ;  /* 0x000000150f157223 */ /* 0x000fe20000000016 */
[----:B------:R-:W-:Y:S01]  /*3e80*/  FFMA.SAT R3, R2, R3, 0.5 ;  /* 0x3f00000002037423 */ /* 0x000fe20000002003 */
[----:B------:R-:W-:Y:S01]  /*3e90*/  FFMA R4, R6, R4, -R7 ;  /* 0x0000000406047223 */ /* 0x000fe20000000807 */
[----:B------:R-:W-:Y:S01]  /*3ea0*/  FCHK P0, -R0, R17 ;  /* 0x0000001100007302 */ /* 0x000fe20000000100 */
[----:B------:R-:W-:Y:S01]  /*3eb0*/  BSSY.RECONVERGENT B2, `(.L_x_51) ;  /* 0x0000016000027945 */ /* 0x000fe20003800200 */
[----:B------:R-:W-:-:S04]  /*3ec0*/  FFMA.RM R3, R3, R16, 12582913 ;  /* 0x4b40000103037423 */ /* 0x000fc80000004010 */
[----:B------:R-:W-:Y:S02]  /*3ed0*/  FADD R19, R3, -12583039 ;  /* 0xcb40007f03137421 */ /* 0x000fe40000000000 */
[----:B------:R-:W0:Y:S02]  /*3ee0*/  MUFU.RCP R16, R17 ;  /* 0x0000001100107308 */ /* 0x000e240000001000 */
[----:B------:R-:W-:-:S04]  /*3ef0*/  FFMA R19, R2, 1.4426950216293334961, -R19 ;  /* 0x3fb8aa3b02137823 */ /* 0x000fc80000000813 */
[----:B------:R-:W-:Y:S01]  /*3f00*/  FFMA R19, R2, 1.925963033500011079e-08, R19 ;  /* 0x32a5706002137823 */ /* 0x000fe20000000013 */
[----:B------:R-:W-:-:S05]  /*3f10*/  SHF.L.U32 R2, R3, 0x17, RZ ;  /* 0x0000001703027819 */ /* 0x000fca00000006ff */
[----:B------:R-:W1:Y:S01]  /*3f20*/  MUFU.EX2 R19, R19 ;  /* 0x0000001300137308 */ /* 0x000e620000000800 */
[----:B0-----:R-:W-:-:S04]  /*3f30*/  FFMA R25, -R17, R16, 1 ;  /* 0x3f80000011197423 */ /* 0x001fc80000000110 */
[----:B------:R-:W-:Y:S01]  /*3f40*/  FFMA R3, R16, R25, R16 ;  /* 0x0000001910037223 */ /* 0x000fe20000000010 */
[----:B-1----:R-:W-:-:S03]  /*3f50*/  FMUL R5, R2, R19 ;  /* 0x0000001302057220 */ /* 0x002fc60000400000 */
[----:B------:R-:W-:Y:S01]  /*3f60*/  FFMA R2, R3, -R0, RZ ;  /* 0x8000000003027223 */ /* 0x000fe200000000ff */
[----:B------:R-:W-:-:S03]  /*3f70*/  FFMA R5, R8, R5, R21 ;  /* 0x0000000508057223 */ /* 0x000fc60000000015 */
[----:B------:R-:W-:Y:S01]  /*3f80*/  FFMA R16, -R17, R2, -R0 ;  /* 0x0000000211107223 */ /* 0x000fe20000000900 */
[----:B------:R-:W-:-:S03]  /*3f90*/  FADD R4, R4, R5 ;  /* 0x0000000504047221 */ /* 0x000fc60000000000 */
[----:B------:R-:W-:Y:S01]  /*3fa0*/  FFMA R2, R3, R16, R2 ;  /* 0x0000001003027223 */ /* 0x000fe20000000002 */
[----:B------:R-:W-:Y:S01]  /*3fb0*/  FADD R23, R23, R4 ;  /* 0x0000000417177221 */ /* 0x000fe20000000000 */
[----:B------:R-:W-:Y:S06]  /*3fc0*/  @!P0 BRA `(.L_x_52) ;  /* 0x0000000000108947 */ /* 0x000fec0003800000 */
[----:B------:R-:W-:Y:S02]  /*3fd0*/  IMAD.MOV.U32 R24, RZ, RZ, R17 ;  /* 0x000000ffff187224 */ /* 0x000fe400078e0011 */
[----:B------:R-:W-:Y:S01]  /*3fe0*/  FADD R27, -R0, -RZ ;  /* 0x800000ff001b7221 */ /* 0x000fe20000000100 */
[----:B------:R-:W-:-:S07]  /*3ff0*/  MOV R16, 0x4010 ;  /* 0x0000401000107802 */ /* 0x000fce0000000f00 */
[----:B------:R-:W-:Y:S05]  /*4000*/  CALL.REL.NOINC `($__internal_1_$__cuda_sm3x_div_rn_noftz_f32_slowpath) ;  /* 0x0000000800b47944 */ /* 0x000fea0003c00000 */
.L_x_52:
[----:B------:R-:W-:Y:S05]  /*4010*/  BSYNC.RECONVERGENT B2 ;  /* 0x0000000000027941 */ /* 0x000fea0003800200 */
.L_x_51:
        /* <DEDUP_REMOVED lines=17> */
[----:B-1----:R-:W-:Y:S01]  /*4130*/  FMUL R4, R4, R5 ;  /* 0x0000000504047220 */ /* 0x002fe20000400000 */
[----:B------:R-:W-:Y:S06]  /*4140*/  @!P0 BRA `(.L_x_54) ;  /* 0x0000000000108947 */ /* 0x000fec0003800000 */
[----:B------:R-:W-:Y:S01]  /*4150*/  MOV R24, R11 ;  /* 0x0000000b00187202 */ /* 0x000fe20000000f00 */
[----:B------:R-:W-:Y:S01]  /*4160*/  FADD R27, -R0, -RZ ;  /* 0x800000ff001b7221 */ /* 0x000fe20000000100 */
[----:B------:R-:W-:-:S07]  /*4170*/  MOV R16, 0x4190 ;  /* 0x0000419000107802 */ /* 0x000fce0000000f00 */
[----:B------:R-:W-:Y:S05]  /*4180*/  CALL.REL.NOINC `($__internal_1_$__cuda_sm3x_div_rn_noftz_f32_slowpath) ;  /* 0x0000000800547944 */ /* 0x000fea0003c00000 */
.L_x_54:
[----:B------:R-:W-:Y:S05]  /*4190*/  BSYNC.RECONVERGENT B2 ;  /* 0x0000000000027941 */ /* 0x000fea0003800200 */
.L_x_53:
[----:B------:R-:W-:Y:S02]  /*41a0*/  HFMA2 R3, -RZ, RZ, 0.96630859375, -0.0022525787353515625 ;  /* 0x3bbb989dff037431 */ /* 0x000fe400000001ff */
[----:B------:R-:W-:Y:S01]  /*41b0*/  IMAD.MOV.U32 R16, RZ, RZ, 0x437c0000 ;  /* 0x437c0000ff107424 */ /* 0x000fe200078e00ff */
[----:B------:R-:W-:Y:S01]  /*41c0*/  FCHK P0, -R0, R9 ;  /* 0x0000000900007302 */ /* 0x000fe20000000100 */
[----:B------:R-:W-:Y:S01]  /*41d0*/  BSSY.RECONVERGENT B2, `(.L_x_55) ;  /* 0x0000015000027945 */ /* 0x000fe20003800200 */
[----:B------:R-:W-:-:S04]  /*41e0*/  FFMA.SAT R3, R2, R3, 0.5 ;  /* 0x3f00000002037423 */ /* 0x000fc80000002003 */
[----:B------:R-:W-:Y:S02]  /*41f0*/  FFMA.RM R5, R3, R16, 12582913 ;  /* 0x4b40000103057423 */ /* 0x000fe40000004010 */
[----:B------:R-:W0:Y:S02]  /*4200*/  MUFU.RCP R16, R9 ;  /* 0x0000000900107308 */ /* 0x000e240000001000 */
[C---:B------:R-:W-:Y:S01]  /*4210*/  FADD R3, R5.reuse, -12583039 ;  /* 0xcb40007f05037421 */ /* 0x040fe20000000000 */
[----:B------:R-:W-:-:S03]  /*4220*/  SHF.L.U32 R5, R5, 0x17, RZ ;  /* 0x0000001705057819 */ /* 0x000fc600000006ff */
[----:B------:R-:W-:-:S04]  /*4230*/  FFMA R3, R2, 1.4426950216293334961, -R3 ;  /* 0x3fb8aa3b02037823 */ /* 0x000fc80000000803 */
[----:B------:R-:W-:-:S06]  /*4240*/  FFMA R2, R2, 1.925963033500011079e-08, R3 ;  /* 0x32a5706002027823 */ /* 0x000fcc0000000003 */
[----:B------:R-:W1:Y:S01]  /*4250*/  MUFU.EX2 R2, R2 ;  /* 0x0000000200027308 */ /* 0x000e620000000800 */
[----:B0-----:R-:W-:-:S04]  /*4260*/  FFMA R3, -R9, R16, 1 ;  /* 0x3f80000009037423 */ /* 0x001fc80000000110 */
[----:B------:R-:W-:-:S04]  /*4270*/  FFMA R3, R16, R3, R16 ;  /* 0x0000000310037223 */ /* 0x000fc80000000010 */
[----:B------:R-:W-:-:S04]  /*4280*/  FFMA R16, R3, -R0, RZ ;  /* 0x8000000003107223 */ /* 0x000fc800000000ff */
[----:B------:R-:W-:Y:S01]  /*4290*/  FFMA R11, -R9, R16, -R0 ;  /* 0x00000010090b7223 */ /* 0x000fe20000000900 */
[----:B-1----:R-:W-:-:S03]  /*42a0*/  FMUL R5, R5, R2 ;  /* 0x0000000205057220 */ /* 0x002fc60000400000 */
[----:B------:R-:W-:Y:S01]  /*42b0*/  FFMA R2, R3, R11, R16 ;  /* 0x0000000b03027223 */ /* 0x000fe20000000010 */
[----:B------:R-:W-:Y:S01]  /*42c0*/  FMUL R10, R10, R5 ;  /* 0x000000050a0a7220 */ /* 0x000fe20000400000 */
[----:B------:R-:W-:Y:S06]  /*42d0*/  @!P0 BRA `(.L_x_56) ;  /* 0x0000000000108947 */ /* 0x000fec0003800000 */
[----:B------:R-:W-:Y:S01]  /*42e0*/  MOV R24, R9 ;  /* 0x0000000900187202 */ /* 0x000fe20000000f00 */
[----:B------:R-:W-:Y:S01]  /*42f0*/  FADD R27, -R0, -RZ ;  /* 0x800000ff001b7221 */ /* 0x000fe20000000100 */
[----:B------:R-:W-:-:S07]  /*4300*/  MOV R16, 0x4320 ;  /* 0x0000432000107802 */ /* 0x000fce0000000f00 */
[----:B------:R-:W-:Y:S05]  /*4310*/  CALL.REL.NOINC `($__internal_1_$__cuda_sm3x_div_rn_noftz_f32_slowpath) ;  /* 0x0000000400f07944 */ /* 0x000fea0003c00000 */
.L_x_56:
[----:B------:R-:W-:Y:S05]  /*4320*/  BSYNC.RECONVERGENT B2 ;  /* 0x0000000000027941 */ /* 0x000fea0003800200 */
.L_x_55:
[----:B------:R-:W-:Y:S01]  /*4330*/  IMAD.MOV.U32 R9, RZ, RZ, 0x3bbb989d ;  /* 0x3bbb989dff097424 */ /* 0x000fe200078e00ff */
[----:B------:R-:W-:Y:S01]  /*4340*/  MOV R11, 0x437c0000 ;  /* 0x437c0000000b7802 */ /* 0x000fe20000000f00 */
[----:B------:R-:W-:Y:S01]  /*4350*/  FFMA R15, R15, R4, R10 ;  /* 0x000000040f0f7223 */ /* 0x000fe2000000000a */
[----:B------:R-:W-:Y:S01]  /*4360*/  FFMA R0, R6, R0, -R7 ;  /* 0x0000000006007223 */ /* 0x000fe20000000807 */
[----:B------:R-:W-:Y:S01]  /*4370*/  FFMA.SAT R3, R2, R9, 0.5 ;  /* 0x3f00000002037423 */ /* 0x000fe20000002009 */
[----:B------:R-:W-:-:S03]  /*4380*/  FMUL R6, RZ, R12 ;  /* 0x0000000cff067220 */ /* 0x000fc60000400000 */
[----:B------:R-:W-:-:S04]  /*4390*/  FFMA.RM R3, R3, R11, 12582913 ;  /* 0x4b40000103037423 */ /* 0x000fc8000000400b */
[C---:B------:R-:W-:Y:S01]  /*43a0*/  FADD R5, R3.reuse, -12583039 ;  /* 0xcb40007f03057421 */ /* 0x040fe20000000000 */
[----:B------:R-:W-:-:S03]  /*43b0*/  SHF.L.U32 R3, R3, 0x17, RZ ;  /* 0x0000001703037819 */ /* 0x000fc600000006ff */
[----:B------:R-:W-:-:S04]  /*43c0*/  FFMA R5, R2, 1.4426950216293334961, -R5 ;  /* 0x3fb8aa3b02057823 */ /* 0x000fc80000000805 */
[----:B------:R-:W-:-:S04]  /*43d0*/  FFMA R5, R2, 1.925963033500011079e-08, R5 ;  /* 0x32a5706002057823 */ /* 0x000fc80000000005 */
[----:B------:R-:W0:Y:S02]  /*43e0*/  MUFU.EX2 R2, R5 ;  /* 0x0000000500027308 */ /* 0x000e240000000800 */
[----:B0-----:R-:W-:-:S04]  /*43f0*/  FMUL R3, R3, R2 ;  /* 0x0000000203037220 */ /* 0x001fc80000400000 */
[----:B------:R-:W-:-:S04]  /*4400*/  FFMA R3, R8, R3, R15 ;  /* 0x0000000308037223 */ /* 0x000fc8000000000f */
[----:B------:R-:W-:-:S04]  /*4410*/  FADD R0, R0, R3 ;  /* 0x0000000300007221 */ /* 0x000fc80000000000 */
[----:B------:R-:W-:-:S04]  /*4420*/  FADD R0, R23, -R0 ;  /* 0x8000000017007221 */ /* 0x000fc80000000000 */
[----:B------:R-:W-:-:S04]  /*4430*/  FFMA.SAT R2, R0, R9, 0.5 ;  /* 0x3f00000000027423 */ /* 0x000fc80000002009 */
[----:B------:R-:W-:-:S04]  /*4440*/  FFMA.RM R4, R2, R11, 12582913 ;  /* 0x4b40000102047423 */ /* 0x000fc8000000400b */
[C---:B------:R-:W-:Y:S01]  /*4450*/  FADD R3, R4.reuse, -12583039 ;  /* 0xcb40007f04037421 */ /* 0x040fe20000000000 */
[----:B------:R-:W-:-:S03]  /*4460*/  IMAD.SHL.U32 R4, R4, 0x800000, RZ ;  /* 0x0080000004047824 */ /* 0x000fc600078e00ff */
[----:B------:R-:W-:-:S04]  /*4470*/  FFMA R3, R0, 1.4426950216293334961, -R3 ;  /* 0x3fb8aa3b00037823 */ /* 0x000fc80000000803 */
[----:B------:R-:W-:Y:S02]  /*4480*/  FFMA R0, R0, 1.925963033500011079e-08, R3 ;  /* 0x32a5706000007823 */ /* 0x000fe40000000003 */
[----:B------:R-:W0:Y:S02]  /*4490*/  LDC.64 R2, c[0x0][0x380] ;  /* 0x0000e000ff027b82 */ /* 0x000e240000000a00 */
[----:B------:R-:W1:Y:S02]  /*44a0*/  MUFU.EX2 R5, R0 ;  /* 0x0000000000057308 */ /* 0x000e640000000800 */
[----:B-1----:R-:W-:-:S04]  /*44b0*/  FMUL R4, R4, R5 ;  /* 0x0000000504047220 */ /* 0x002fc80000400000 */
[----:B------:R-:W-:Y:S01]  /*44c0*/  FMUL R12, R12, R4 ;  /* 0x000000040c0c7220 */ /* 0x000fe20000400000 */
[----:B0-----:R-:W-:-:S04]  /*44d0*/  IMAD.WIDE R14, R14, 0x8, R2 ;  /* 0x000000080e0e7825 */ /* 0x001fc800078e0202 */
[----:B------:R-:W-:Y:S01]  /*44e0*/  FFMA R6, R13, R4, -R6 ;  /* 0x000000040d067223 */ /* 0x000fe20000000806 */
[----:B------:R-:W-:-:S05]  /*44f0*/  FFMA R7, RZ, R13, R12 ;  /* 0x0000000dff077223 */ /* 0x000fca000000000c */
[----:B------:R-:W-:Y:S01]  /*4500*/  STG.E.64 desc[UR6][R14.64], R6 ;  /* 0x000000060e007986 */ /* 0x000fe2000c101b06 */
[----:B------:R-:W-:Y:S05]  /*4510*/  EXIT ;  /* 0x000000000000794d */ /* 0x000fea0003800000 */
        .weak           $__internal_0_$__cuda_sm20_div_rn_f64_full
        .type           $__internal_0_$__cuda_sm20_div_rn_f64_full,@function
        .size           $__internal_0_$__cuda_sm20_div_rn_f64_full,($__internal_1_$__cuda_sm3x_div_rn_noftz_f32_slowpath - $__internal_0_$__cuda_sm20_div_rn_f64_full)
$__internal_0_$__cuda_sm20_div_rn_f64_full:
[----:B------:R-:W-:Y:S01]  /*4520*/  FSETP.GEU.AND P2, PT, |R7|, 1.469367938527859385e-39, PT ;  /* 0x001000000700780b */ /* 0x000fe20003f4e200 */
[----:B------:R-:W-:Y:S01]  /*4530*/  BSSY.RECONVERGENT B1, `(.L_x_57) ;  /* 0x0000056000017945 */ /* 0x000fe20003800200 */
[C---:B------:R-:W-:Y:S02]  /*4540*/  FSETP.GEU.AND P0, PT, |R9|.reuse, 1.469367938527859385e-39, PT ;  /* 0x001000000900780b */ /* 0x040fe40003f0e200 */
[----:B------:R-:W-:Y:S02]  /*4550*/  LOP3.LUT R26, R9, 0x800fffff, RZ, 0xc0, !PT ;  /* 0x800fffff091a7812 */ /* 0x000fe400078ec0ff */
[----:B------:R-:W-:Y:S02]  /*4560*/  LOP3.LUT R11, R7, 0x7ff00000, RZ, 0xc0, !PT ;  /* 0x7ff00000070b7812 */ /* 0x000fe400078ec0ff */
[----:B------:R-:W-:Y:S02]  /*4570*/  LOP3.LUT R27, R26, 0x3ff00000, RZ, 0xfc, !PT ;  /* 0x3ff000001a1b7812 */ /* 0x000fe400078efcff */
[----:B------:R-:W-:-:S02]  /*4580*/  MOV R26, R8 ;  /* 0x00000008001a7202 */ /* 0x000fc40000000f00 */
[C---:B------:R-:W-:Y:S02]  /*4590*/  LOP3.LUT R25, R9.reuse, 0x7ff00000, RZ, 0xc0, !PT ;  /* 0x7ff0000009197812 */ /* 0x040fe400078ec0ff */
[----:B------:R-:W-:Y:S01]  /*45a0*/  @!P2 LOP3.LUT R12, R9, 0x7ff00000, RZ, 0xc0, !PT ;  /* 0x7ff00000090ca812 */ /* 0x000fe200078ec0ff */
[----:B------:R-:W-:Y:S01]  /*45b0*/  @!P0 DMUL R26, R8, 8.98846567431157953865e+307 ;  /* 0x7fe00000081a8828 */ /* 0x000fe20000000000 */
[----:B------:R-:W-:Y:S02]  /*45c0*/  MOV R23, 0x1ca00000 ;  /* 0x1ca0000000177802 */ /* 0x000fe40000000f00 */
[C---:B------:R-:W-:Y:S01]  /*45d0*/  @!P2 ISETP.GE.U32.AND P3, PT, R11.reuse, R12, PT ;  /* 0x0000000c0b00a20c */ /* 0x040fe20003f66070 */
[----:B------:R-:W-:Y:S01]  /*45e0*/  IMAD.MOV.U32 R12, RZ, RZ, R6 ;  /* 0x000000ffff0c7224 */ /* 0x000fe200078e0006 */
[----:B------:R-:W-:Y:S01]  /*45f0*/  ISETP.GE.U32.AND P1, PT, R11, R25, PT ;  /* 0x000000190b00720c */ /* 0x000fe20003f26070 */
[----:B------:R-:W0:Y:S01]  /*4600*/  MUFU.RCP64H R17, R27 ;  /* 0x0000001b00117308 */ /* 0x000e220000001800 */
[----:B------:R-:W-:-:S02]  /*4610*/  @!P2 SEL R19, R23, 0x63400000, !P3 ;  /* 0x634000001713a807 */ /* 0x000fc40005800000 */
[----:B------:R-:W-:Y:S02]  /*4620*/  SEL R13, R23, 0x63400000, !P1 ;  /* 0x63400000170d7807 */ /* 0x000fe40004800000 */
[--C-:B------:R-:W-:Y:S02]  /*4630*/  @!P2 LOP3.LUT R19, R19, 0x80000000, R7.reuse, 0xf8, !PT ;  /* 0x800000001313a812 */ /* 0x100fe400078ef807 */
[----:B------:R-:W-:Y:S02]  /*4640*/  LOP3.LUT R13, R13, 0x800fffff, R7, 0xf8, !PT ;  /* 0x800fffff0d0d7812 */ /* 0x000fe400078ef807 */
[----:B------:R-:W-:Y:S02]  /*4650*/  @!P2 LOP3.LUT R19, R19, 0x100000, RZ, 0xfc, !PT ;  /* 0x001000001313a812 */ /* 0x000fe400078efcff */
[----:B------:R-:W-:Y:S02]  /*4660*/  @!P2 MOV R18, RZ ;  /* 0x000000ff0012a202 */ /* 0x000fe40000000f00 */
[----:B------:R-:W-:-:S02]  /*4670*/  MOV R16, 0x1 ;  /* 0x0000000100107802 */ /* 0x000fc40000000f00 */
[----:B------:R-:W-:Y:S02]  /*4680*/  @!P0 LOP3.LUT R25, R27, 0x7ff00000, RZ, 0xc0, !PT ;  /* 0x7ff000001b198812 */ /* 0x000fe400078ec0ff */
[----:B------:R-:W-:Y:S02]  /*4690*/  @!P2 DFMA R12, R12, 2, -R18 ;  /* 0x400000000c0ca82b */ /* 0x000fe40000000812 */
[----:B0-----:R-:W-:-:S08]  /*46a0*/  DFMA R18, R16, -R26, 1 ;  /* 0x3ff000001012742b */ /* 0x001fd0000000081a */
[----:B------:R-:W-:-:S08]  /*46b0*/  DFMA R18, R18, R18, R18 ;  /* 0x000000121212722b */ /* 0x000fd00000000012 */
[----:B------:R-:W-:-:S08]  /*46c0*/  DFMA R18, R16, R18, R16 ;  /* 0x000000121012722b */ /* 0x000fd00000000010 */
[----:B------:R-:W-:-:S08]  /*46d0*/  DFMA R16, R18, -R26, 1 ;  /* 0x3ff000001210742b */ /* 0x000fd0000000081a */
[----:B------:R-:W-:-:S08]  /*46e0*/  DFMA R16, R18, R16, R18 ;  /* 0x000000101210722b */ /* 0x000fd00000000012 */
[----:B------:R-:W-:-:S08]  /*46f0*/  DMUL R18, R16, R12 ;  /* 0x0000000c10127228 */ /* 0x000fd00000000000 */
[----:B------:R-:W-:-:S08]  /*4700*/  DFMA R20, R18, -R26, R12 ;  /* 0x8000001a1214722b */ /* 0x000fd0000000000c */
[----:B------:R-:W-:Y:S01]  /*4710*/  DFMA R20, R16, R20, R18 ;  /* 0x000000141014722b */ /* 0x000fe20000000012 */
[----:B------:R-:W-:Y:S01]  /*4720*/  IMAD.MOV.U32 R18, RZ, RZ, R11 ;  /* 0x000000ffff127224 */ /* 0x000fe200078e000b */
[----:B------:R-:W-:-:S04]  /*4730*/  @!P2 LOP3.LUT R18, R13, 0x7ff00000, RZ, 0xc0, !PT ;  /* 0x7ff000000d12a812 */ /* 0x000fc800078ec0ff */
[----:B------:R-:W-:-:S04]  /*4740*/  IADD3 R16, PT, PT, R18, -0x1, RZ ;  /* 0xffffffff12107810 */ /* 0x000fc80007ffe0ff */
[----:B------:R-:W-:Y:S02]  /*4750*/  ISETP.GT.U32.AND P0, PT, R16, 0x7feffffe, PT ;  /* 0x7feffffe1000780c */ /* 0x000fe40003f04070 */
[----:B------:R-:W-:-:S04]  /*4760*/  IADD3 R16, PT, PT, R25, -0x1, RZ ;  /* 0xffffffff19107810 */ /* 0x000fc80007ffe0ff */
[----:B------:R-:W-:-:S13]  /*4770*/  ISETP.GT.U32.OR P0, PT, R16, 0x7feffffe, P0 ;  /* 0x7feffffe1000780c */ /* 0x000fda0000704470 */
[----:B------:R-:W-:Y:S05]  /*4780*/  @P0 BRA `(.L_x_58) ;  /* 0x00000000006c0947 */ /* 0x000fea0003800000 */
[----:B------:R-:W-:-:S04]  /*4790*/  LOP3.LUT R16, R9, 0x7ff00000, RZ, 0xc0, !PT ;  /* 0x7ff0000009107812 */ /* 0x000fc800078ec0ff */
[CC--:B------:R-:W-:Y:S02]  /*47a0*/  VIADDMNMX R6, R11.reuse, -R16.reuse, 0xb9600000, !PT ;  /* 0xb96000000b067446 */ /* 0x0c0fe40007800910 */
[----:B------:R-:W-:Y:S02]  /*47b0*/  ISETP.GE.U32.AND P0, PT, R11, R16, PT ;  /* 0x000000100b00720c */ /* 0x000fe40003f06070 */
[----:B------:R-:W-:Y:S02]  /*47c0*/  VIMNMX R6, PT, PT, R6, 0x46a00000, PT ;  /* 0x46a0000006067848 */ /* 0x000fe40003fe0100 */
[----:B------:R-:W-:-:S05]  /*47d0*/  SEL R11, R23, 0x63400000, !P0 ;  /* 0x63400000170b7807 */ /* 0x000fca0004000000 */
[----:B------:R-:W-:Y:S01]  /*47e0*/  IMAD.IADD R11, R6, 0x1, -R11 ;  /* 0x00000001060b7824 */ /* 0x000fe200078e0a0b */
[----:B------:R-:W-:-:S04]  /*47f0*/  MOV R6, RZ ;  /* 0x000000ff00067202 */ /* 0x000fc80000000f00 */
[----:B------:R-:W-:-:S06]  /*4800*/  IADD3 R7, PT, PT, R11, 0x7fe00000, RZ ;  /* 0x7fe000000b077810 */ /* 0x000fcc0007ffe0ff */
[----:B------:R-:W-:-:S10]  /*4810*/  DMUL R16, R20, R6 ;  /* 0x0000000614107228 */ /* 0x000fd40000000000 */
[----:B------:R-:W-:-:S13]  /*4820*/  FSETP.GTU.AND P0, PT, |R17|, 1.469367938527859385e-39, PT ;  /* 0x001000001100780b */ /* 0x000fda0003f0c200 */
[----:B------:R-:W-:Y:S05]  /*4830*/  @P0 BRA `(.L_x_59) ;  /* 0x0000000000940947 */ /* 0x000fea0003800000 */
[----:B------:R-:W-:Y:S01]  /*4840*/  DFMA R12, R20, -R26, R12 ;  /* 0x8000001a140c722b */ /* 0x000fe2000000000c */
[----:B------:R-:W-:-:S09]  /*4850*/  IMAD.MOV.U32 R8, RZ, RZ, RZ ;  /* 0x000000ffff087224 */ /* 0x000fd200078e00ff */
[C---:B------:R-:W-:Y:S02]  /*4860*/  FSETP.NEU.AND P0, PT, R13.reuse, RZ, PT ;  /* 0x000000ff0d00720b */ /* 0x040fe40003f0d000 */
[----:B------:R-:W-:-:S04]  /*4870*/  LOP3.LUT R19, R13, 0x80000000, R9, 0x48, !PT ;  /* 0x800000000d137812 */ /* 0x000fc800078e4809 */
[----:B------:R-:W-:-:S07]  /*4880*/  LOP3.LUT R9, R19, R7, RZ, 0xfc, !PT ;  /* 0x0000000713097212 */ /* 0x000fce00078efcff */
[----:B------:R-:W-:Y:S05]  /*4890*/  @!P0 BRA `(.L_x_59) ;  /* 0x00000000007c8947 */ /* 0x000fea0003800000 */
[C---:B------:R-:W-:Y:S01]  /*48a0*/  IADD3 R7, PT, PT, -R11.reuse, RZ, RZ ;  /* 0x000000ff0b077210 */ /* 0x040fe20007ffe1ff */
[----:B------:R-:W-:Y:S01]  /*48b0*/  DMUL.RP R8, R20, R8 ;  /* 0x0000000814087228 */ /* 0x000fe20000008000 */
[----:B------:R-:W-:Y:S02]  /*48c0*/  MOV R6, RZ ;  /* 0x000000ff00067202 */ /* 0x000fe40000000f00 */
[----:B------:R-:W-:-:S04]  /*48d0*/  IADD3 R11, PT, PT, -R11, -0x43300000, RZ ;  /* 0xbcd000000b0b7810 */ /* 0x000fc80007ffe1ff */
[----:B------:R-:W-:-:S03]  /*48e0*/  DFMA R6, R16, -R6, R20 ;  /* 0x800000061006722b */ /* 0x000fc60000000014 */
[----:B------:R-:W-:-:S07]  /*48f0*/  LOP3.LUT R19, R9, R19, RZ, 0x3c, !PT ;  /* 0x0000001309137212 */ /* 0x000fce00078e3cff */
[----:B------:R-:W-:-:S04]  /*4900*/  FSETP.NEU.AND P0, PT, |R7|, R11, PT ;  /* 0x0000000b0700720b */ /* 0x000fc80003f0d200 */
[----:B------:R-:W-:Y:S02]  /*4910*/  FSEL R16, R8, R16, !P0 ;  /* 0x0000001008107208 */ /* 0x000fe40004000000 */
[----:B------:R-:W-:Y:S01]  /*4920*/  FSEL R17, R19, R17, !P0 ;  /* 0x0000001113117208 */ /* 0x000fe20004000000 */
[----:B------:R-:W-:Y:S06]  /*4930*/  BRA `(.L_x_59) ;  /* 0x0000000000547947 */ /* 0x000fec0003800000 */
.L_x_58:
[----:B------:R-:W-:-:S14]  /*4940*/  DSETP.NAN.AND P0, PT, R6, R6, PT ;  /* 0x000000060600722a */ /* 0x000fdc0003f08000 */
[----:B------:R-:W-:Y:S05]  /*4950*/  @P0 BRA `(.L_x_60) ;  /* 0x0000000000440947 */ /* 0x000fea0003800000 */
[----:B------:R-:W-:-:S14]  /*4960*/  DSETP.NAN.AND P0, PT, R8, R8, PT ;  /* 0x000000080800722a */ /* 0x000fdc0003f08000 */
[----:B------:R-:W-:Y:S05]  /*4970*/  @P0 BRA `(.L_x_61) ;  /* 0x0000000000300947 */ /* 0x000fea0003800000 */
[----:B------:R-:W-:Y:S01]  /*4980*/  ISETP.NE.AND P0, PT, R18, R25, PT ;  /* 0x000000191200720c */ /* 0x000fe20003f05270 */
[----:B------:R-:W-:Y:S01]  /*4990*/  IMAD.MOV.U32 R16, RZ, RZ, 0x0 ;  /* 0x00000000ff107424 */ /* 0x000fe200078e00ff */
[----:B------:R-:W-:-:S11]  /*49a0*/  MOV R17, 0xfff80000 ;  /* 0xfff8000000117802 */ /* 0x000fd60000000f00 */
[----:B------:R-:W-:Y:S05]  /*49b0*/  @!P0 BRA `(.L_x_59) ;  /* 0x0000000000348947 */ /* 0x000fea0003800000 */
[----:B------:R-:W-:Y:S02]  /*49c0*/  ISETP.NE.AND P0, PT, R18, 0x7ff00000, PT ;  /* 0x7ff000001200780c */ /* 0x000fe40003f05270 */
[----:B------:R-:W-:Y:S02]  /*49d0*/  LOP3.LUT R17, R7, 0x80000000, R9, 0x48, !PT ;  /* 0x8000000007117812 */ /* 0x000fe400078e4809 */
[----:B------:R-:W-:-:S13]  /*49e0*/  ISETP.EQ.OR P0, PT, R25, RZ, !P0 ;  /* 0x000000ff1900720c */ /* 0x000fda0004702670 */
[----:B------:R-:W-:Y:S02]  /*49f0*/  @P0 LOP3.LUT R6, R17, 0x7ff00000, RZ, 0xfc, !PT ;  /* 0x7ff0000011060812 */ /* 0x000fe400078efcff */
[----:B------:R-:W-:Y:S01]  /*4a00*/  @!P0 MOV R16, RZ ;  /* 0x000000ff00108202 */ /* 0x000fe20000000f00 */
[----:B------:R-:W-:Y:S01]  /*4a10*/  @P0 IMAD.MOV.U32 R16, RZ, RZ, RZ ;  /* 0x000000ffff100224 */ /* 0x000fe200078e00ff */
[----:B------:R-:W-:Y:S01]  /*4a20*/  @P0 MOV R17, R6 ;  /* 0x0000000600110202 */ /* 0x000fe20000000f00 */
[----:B------:R-:W-:Y:S06]  /*4a30*/  BRA `(.L_x_59) ;  /* 0x0000000000147947 */ /* 0x000fec0003800000 */
.L_x_61:
[----:B------:R-:W-:Y:S02]  /*4a40*/  LOP3.LUT R17, R9, 0x80000, RZ, 0xfc, !PT ;  /* 0x0008000009117812 */ /* 0x000fe400078efcff */
[----:B------:R-:W-:Y:S01]  /*4a50*/  MOV R16, R8 ;  /* 0x0000000800107202 */ /* 0x000fe20000000f00 */
[----:B------:R-:W-:Y:S06]  /*4a60*/  BRA `(.L_x_59) ;  /* 0x0000000000087947 */ /* 0x000fec0003800000 */
.L_x_60:
[----:B------:R-:W-:Y:S01]  /*4a70*/  LOP3.LUT R17, R7, 0x80000, RZ, 0xfc, !PT ;  /* 0x0008000007117812 */ /* 0x000fe200078efcff */
[----:B------:R-:W-:-:S07]  /*4a80*/  IMAD.MOV.U32 R16, RZ, RZ, R6 ;  /* 0x000000ffff107224 */ /* 0x000fce00078e0006 */
.L_x_59:
[----:B------:R-:W-:Y:S05]  /*4a90*/  BSYNC.RECONVERGENT B1 ;  /* 0x0000000000017941 */ /* 0x000fea0003800200 */
.L_x_57:
[----:B------:R-:W-:Y:S01]  /*4aa0*/  IMAD.MOV.U32 R29, RZ, RZ, 0x0 ;  /* 0x00000000ff1d7424 */ /* 0x000fe200078e00ff */
[----:B------:R-:W-:Y:S02]  /*4ab0*/  MOV R6, R16 ;  /* 0x0000001000067202 */ /* 0x000fe40000000f00 */
[----:B------:R-:W-:Y:S01]  /*4ac0*/  MOV R7, R17 ;  /* 0x0000001100077202 */ /* 0x000fe20000000f00 */
[----:B------:R-:W-:Y:S06]  /*4ad0*/  RET.REL.NODEC R28 `(_Z18kernelNonRephasingP6float2ffiPf) ;  /* 0xffffffb41c487950 */ /* 0x000fec0003c3ffff */
        .weak           $__internal_1_$__cuda_sm3x_div_rn_noftz_f32_slowpath
        .type           $__internal_1_$__cuda_sm3x_div_rn_noftz_f32_slowpath,@function
        .size           $__internal_1_$__cuda_sm3x_div_rn_noftz_f32_slowpath,(.L_x_152 - $__internal_1_$__cuda_sm3x_div_rn_noftz_f32_slowpath)
$__internal_1_$__cuda_sm3x_div_rn_noftz_f32_slowpath:
[----:B------:R-:W-:Y:S01]  /*4ae0*/  SHF.R.U32.HI R3, RZ, 0x17, R24 ;  /* 0x00000017ff037819 */ /* 0x000fe20000011618 */
[----:B------:R-:W-:Y:S01]  /*4af0*/  BSSY.RECONVERGENT B0, `(.L_x_62) ;  /* 0x0000062000007945 */ /* 0x000fe20003800200 */
[----:B------:R-:W-:Y:S02]  /*4b00*/  SHF.R.U32.HI R20, RZ, 0x17, R27 ;  /* 0x00000017ff147819 */ /* 0x000fe4000001161b */
[----:B------:R-:W-:Y:S02]  /*4b10*/  LOP3.LUT R3, R3, 0xff, RZ, 0xc0, !PT ;  /* 0x000000ff03037812 */ /* 0x000fe400078ec0ff */
[----:B------:R-:W-:Y:S02]  /*4b20*/  LOP3.LUT R20, R20, 0xff, RZ, 0xc0, !PT ;  /* 0x000000ff14147812 */ /* 0x000fe400078ec0ff */
[----:B------:R-:W-:Y:S02]  /*4b30*/  IADD3 R2, PT, PT, R3, -0x1, RZ ;  /* 0xffffffff03027810 */ /* 0x000fe40007ffe0ff */
[----:B------:R-:W-:-:S02]  /*4b40*/  IADD3 R19, PT, PT, R20, -0x1, RZ ;  /* 0xffffffff14137810 */ /* 0x000fc40007ffe0ff */
[----:B------:R-:W-:-:S04]  /*4b50*/  ISETP.GT.U32.AND P0, PT, R2, 0xfd, PT ;  /* 0x000000fd0200780c */ /* 0x000fc80003f04070 */
[----:B------:R-:W-:-:S13]  /*4b60*/  ISETP.GT.U32.OR P0, PT, R19, 0xfd, P0 ;  /* 0x000000fd1300780c */ /* 0x000fda0000704470 */
[----:B------:R-:W-:Y:S01]  /*4b70*/  @!P0 IMAD.MOV.U32 R18, RZ, RZ, RZ ;  /* 0x000000ffff128224 */ /* 0x000fe200078e00ff */
[----:B------:R-:W-:Y:S06]  /*4b80*/  @!P0 BRA `(.L_x_63) ;  /* 0x00000000005c8947 */ /* 0x000fec0003800000 */
[----:B------:R-:W-:Y:S02]  /*4b90*/  FSETP.GTU.FTZ.AND P0, PT, |R27|, +INF , PT ;  /* 0x7f8000001b00780b */ /* 0x000fe40003f1c200 */
[----:B------:R-:W-:-:S04]  /*4ba0*/  FSETP.GTU.FTZ.AND P1, PT, |R24|, +INF , PT ;  /* 0x7f8000001800780b */ /* 0x000fc80003f3c200 */
[----:B------:R-:W-:-:S13]  /*4bb0*/  PLOP3.LUT P0, PT, P0, P1, PT, 0xf8, 0x8f ;  /* 0x00000000008f781c */ /* 0x000fda0000703f70 */
[----:B------:R-:W-:Y:S05]  /*4bc0*/  @P0 BRA `(.L_x_64) ;  /* 0x00000004004c0947 */ /* 0x000fea0003800000 */
[----:B------:R-:W-:-:S13]  /*4bd0*/  LOP3.LUT P0, RZ, R24, 0x7fffffff, R27, 0xc8, !PT ;  /* 0x7fffffff18ff7812 */ /* 0x000fda000780c81b */
[----:B------:R-:W-:Y:S05]  /*4be0*/  @!P0 BRA `(.L_x_65) ;  /* 0x00000004003c8947 */ /* 0x000fea0003800000 */
[C---:B------:R-:W-:Y:S02]  /*4bf0*/  FSETP.NEU.FTZ.AND P0, PT, |R27|.reuse, +INF , PT ;  /* 0x7f8000001b00780b */ /* 0x040fe40003f1d200 */
[----:B------:R-:W-:Y:S02]  /*4c00*/  FSETP.NEU.FTZ.AND P2, PT, |R24|, +INF , PT ;  /* 0x7f8000001800780b */ /* 0x000fe40003f5d200 */
[----:B------:R-:W-:-:S11]  /*4c10*/  FSETP.NEU.FTZ.AND P1, PT, |R27|, +INF , PT ;  /* 0x7f8000001b00780b */ /* 0x000fd60003f3d200 */
[----:B------:R-:W-:Y:S05]  /*4c20*/  @!P2 BRA !P0, `(.L_x_65) ;  /* 0x00000004002ca947 */ /* 0x000fea0004000000 */
[----:B------:R-:W-:-:S04]  /*4c30*/  LOP3.LUT P0, RZ, R27, 0x7fffffff, RZ, 0xc0, !PT ;  /* 0x7fffffff1bff7812 */ /* 0x000fc8000780c0ff */
[----:B------:R-:W-:-:S13]  /*4c40*/  PLOP3.LUT P0, PT, P2, P0, PT, 0x2f, 0xf2 ;  /* 0x0000000000f2781c */ /* 0x000fda0001700577 */
[----:B------:R-:W-:Y:S05]  /*4c50*/  @P0 BRA `(.L_x_66) ;  /* 0x0000000400180947 */ /* 0x000fea0003800000 */
[----:B------:R-:W-:-:S04]  /*4c60*/  LOP3.LUT P0, RZ, R24, 0x7fffffff, RZ, 0xc0, !PT ;  /* 0x7fffffff18ff7812 */ /* 0x000fc8000780c0ff */
[----:B------:R-:W-:-:S13]  /*4c70*/  PLOP3.LUT P0, PT, P1, P0, PT, 0x2f, 0xf2 ;  /* 0x0000000000f2781c */ /* 0x000fda0000f00577 */
[----:B------:R-:W-:Y:S05]  /*4c80*/  @P0 BRA `(.L_x_67) ;  /* 0x0000000400000947 */ /* 0x000fea0003800000 */
[----:B------:R-:W-:Y:S02]  /*4c90*/  ISETP.GE.AND P0, PT, R19, RZ, PT ;  /* 0x000000ff1300720c */ /* 0x000fe40003f06270 */
[----:B------:R-:W-:-:S11]  /*4ca0*/  ISETP.GE.AND P1, PT, R2, RZ, PT ;  /* 0x000000ff0200720c */ /* 0x000fd60003f26270 */
[----:B------:R-:W-:Y:S01]  /*4cb0*/  @P0 MOV R18, RZ ;  /* 0x000000ff00120202 */ /* 0x000fe20000000f00 */
[----:B------:R-:W-:Y:S01]  /*4cc0*/  @!P0 FFMA R27, R27, 1.84467440737095516160e+19, RZ ;  /* 0x5f8000001b1b8823 */ /* 0x000fe200000000ff */
[----:B------:R-:W-:Y:S01]  /*4cd0*/  @!P0 MOV R18, 0xffffffc0 ;  /* 0xffffffc000128802 */ /* 0x000fe20000000f00 */
[----:B------:R-:W-:-:S04]  /*4ce0*/  @!P1 FFMA R24, R24, 1.84467440737095516160e+19, RZ ;  /* 0x5f80000018189823 */ /* 0x000fc800000000ff */
[----:B------:R-:W-:-:S07]  /*4cf0*/  @!P1 VIADD R18, R18, 0x40 ;  /* 0x0000004012129836 */ /* 0x000fce0000000000 */
.L_x_63:
[----:B------:R-:W-:Y:S01]  /*4d00*/  LEA R19, R3, 0xc0800000, 0x17 ;  /* 0xc080000003137811 */ /* 0x000fe200078eb8ff */
[----:B------:R-:W-:Y:S01]  /*4d10*/  BSSY.RECONVERGENT B1, `(.L_x_68) ;  /* 0x0000036000017945 */ /* 0x000fe20003800200 */
[----:B------:R-:W-:Y:S02]  /*4d20*/  IADD3 R20, PT, PT, R20, -0x7f, RZ ;  /* 0xffffff8114147810 */ /* 0x000fe40007ffe0ff */
[----:B------:R-:W-:-:S03]  /*4d30*/  IADD3 R28, PT, PT, -R19, R24, RZ ;  /* 0x00000018131c7210 */ /* 0x000fc60007ffe1ff */
[----:B------:R-:W-:Y:S01]  /*4d40*/  IMAD R2, R20, -0x800000, R27 ;  /* 0xff80000014027824 */ /* 0x000fe200078e021b */
[----:B------:R-:W0:Y:S01]  /*4d50*/  MUFU.RCP R24, R28 ;  /* 0x0000001c00187308 */ /* 0x000e220000001000 */
[----:B------:R-:W-:Y:S01]  /*4d60*/  FADD.FTZ R19, -R28, -RZ ;  /* 0x800000ff1c137221 */ /* 0x000fe20000010100 */
[----:B------:R-:W-:-:S05]  /*4d70*/  IADD3 R27, PT, PT, R20, 0x7f, -R3 ;  /* 0x0000007f141b7810 */ /* 0x000fca0007ffe803 */
[----:B------:R-:W-:Y:S02]  /*4d80*/  IMAD.IADD R27, R27, 0x1, R18 ;  /* 0x000000011b1b7824 */ /* 0x000fe400078e0212 */
[----:B0-----:R-:W-:-:S04]  /*4d90*/  FFMA R25, R24, R19, 1 ;  /* 0x3f80000018197423 */ /* 0x001fc80000000013 */
[----:B------:R-:W-:-:S04]  /*4da0*/  FFMA R25, R24, R25, R24 ;  /* 0x0000001918197223 */ /* 0x000fc80000000018 */
[----:B------:R-:W-:-:S04]  /*4db0*/  FFMA R24, R2, R25, RZ ;  /* 0x0000001902187223 */ /* 0x000fc800000000ff */
[----:B------:R-:W-:-:S04]  /*4dc0*/  FFMA R26, R19, R24, R2 ;  /* 0x00000018131a7223 */ /* 0x000fc80000000002 */
[----:B------:R-:W-:-:S04]  /*4dd0*/  FFMA R26, R25, R26, R24 ;  /* 0x0000001a191a7223 */ /* 0x000fc80000000018 */
[----:B------:R-:W-:-:S04]  /*4de0*/  FFMA R19, R19, R26, R2 ;  /* 0x0000001a13137223 */ /* 0x000fc80000000002 */
[----:B------:R-:W-:-:S05]  /*4df0*/  FFMA R2, R25, R19, R26 ;  /* 0x0000001319027223 */ /* 0x000fca000000001a */
[----:B------:R-:W-:-:S04]  /*4e00*/  SHF.R.U32.HI R3, RZ, 0x17, R2 ;  /* 0x00000017ff037819 */ /* 0x000fc80000011602 */
[----:B------:R-:W-:-:S04]  /*4e10*/  LOP3.LUT R18, R3, 0xff, RZ, 0xc0, !PT ;  /* 0x000000ff03127812 */ /* 0x000fc800078ec0ff */
[----:B------:R-:W-:-:S04]  /*4e20*/  IADD3 R3, PT, PT, R18, R27, RZ ;  /* 0x0000001b12037210 */ /* 0x000fc80007ffe0ff */
[----:B------:R-:W-:-:S04]  /*4e30*/  IADD3 R18, PT, PT, R3, -0x1, RZ ;  /* 0xffffffff03127810 */ /* 0x000fc80007ffe0ff */
[----:B------:R-:W-:-:S13]  /*4e40*/  ISETP.GE.U32.AND P0, PT, R18, 0xfe, PT ;  /* 0x000000fe1200780c */ /* 0x000fda0003f06070 */
[----:B------:R-:W-:Y:S05]  /*4e50*/  @!P0 BRA `(.L_x_69) ;  /* 0x0000000000808947 */ /* 0x000fea0003800000 */
[----:B------:R-:W-:-:S13]  /*4e60*/  ISETP.GT.AND P0, PT, R3, 0xfe, PT ;  /* 0x000000fe0300780c */ /* 0x000fda0003f04270 */
[----:B------:R-:W-:Y:S05]  /*4e70*/  @P0 BRA `(.L_x_70) ;  /* 0x00000000006c0947 */ /* 0x000fea0003800000 */
[----:B------:R-:W-:-:S13]  /*4e80*/  ISETP.GE.AND P0, PT, R3, 0x1, PT ;  /* 0x000000010300780c */ /* 0x000fda0003f06270 */
[----:B------:R-:W-:Y:S05]  /*4e90*/  @P0 BRA `(.L_x_71) ;  /* 0x0000000000740947 */ /* 0x000fea0003800000 */
[----:B------:R-:W-:Y:S02]  /*4ea0*/  ISETP.GE.AND P0, PT, R3, -0x18, PT ;  /* 0xffffffe80300780c */ /* 0x000fe40003f06270 */
[----:B------:R-:W-:-:S11]  /*4eb0*/  LOP3.LUT R2, R2, 0x80000000, RZ, 0xc0, !PT ;  /* 0x8000000002027812 */ /* 0x000fd600078ec0ff */
[----:B------:R-:W-:Y:S05]  /*4ec0*/  @!P0 BRA `(.L_x_71) ;  /* 0x0000000000688947 */ /* 0x000fea0003800000 */
[CCC-:B------:R-:W-:Y:S01]  /*4ed0*/  FFMA.RZ R18, R25.reuse, R19.reuse, R26.reuse ;  /* 0x0000001319127223 */ /* 0x1c0fe2000000c01a */
[CCC-:B------:R-:W-:Y:S01]  /*4ee0*/  FFMA.RP R20, R25.reuse, R19.reuse, R26.reuse ;  /* 0x0000001319147223 */ /* 0x1c0fe2000000801a */
[----:B------:R-:W-:Y:S01]  /*4ef0*/  FFMA.RM R25, R25, R19, R26 ;  /* 0x0000001319197223 */ /* 0x000fe2000000401a */
[C---:B------:R-:W-:Y:S01]  /*4f00*/  VIADD R19, R3.reuse, 0x20 ;  /* 0x0000002003137836 */ /* 0x040fe20000000000 */
[C---:B------:R-:W-:Y:S02]  /*4f10*/  ISETP.NE.AND P2, PT, R3.reuse, RZ, PT ;  /* 0x000000ff0300720c */ /* 0x040fe40003f45270 */
[----:B------:R-:W-:Y:S02]  /*4f20*/  LOP3.LUT R18, R18, 0x7fffff, RZ, 0xc0, !PT ;  /* 0x007fffff12127812 */ /* 0x000fe400078ec0ff */
[----:B------:R-:W-:Y:S02]  /*4f30*/  ISETP.NE.AND P1, PT, R3, RZ, PT ;  /* 0x000000ff0300720c */ /* 0x000fe40003f25270 */
[----:B------:R-:W-:-:S02]  /*4f40*/  LOP3.LUT R18, R18, 0x800000, RZ, 0xfc, !PT ;  /* 0x0080000012127812 */ /* 0x000fc400078efcff */
[----:B------:R-:W-:Y:S02]  /*4f50*/  IADD3 R3, PT, PT, -R3, RZ, RZ ;  /* 0x000000ff03037210 */ /* 0x000fe40007ffe1ff */
[----:B------:R-:W-:Y:S02]  /*4f60*/  SHF.L.U32 R19, R18, R19, RZ ;  /* 0x0000001312137219 */ /* 0x000fe400000006ff */
[----:B------:R-:W-:Y:S02]  /*4f70*/  FSETP.NEU.FTZ.AND P0, PT, R20, R25, PT ;  /* 0x000000191400720b */ /* 0x000fe40003f1d000 */
[----:B------:R-:W-:Y:S02]  /*4f80*/  SEL R3, R3, RZ, P2 ;  /* 0x000000ff03037207 */ /* 0x000fe40001000000 */
[----:B------:R-:W-:Y:S02]  /*4f90*/  ISETP.NE.AND P1, PT, R19, RZ, P1 ;  /* 0x000000ff1300720c */ /* 0x000fe40000f25270 */
[----:B------:R-:W-:-:S02]  /*4fa0*/  SHF.R.U32.HI R20, RZ, R3, R18 ;  /* 0x00000003ff147219 */ /* 0x000fc40000011612 */
[----:B------:R-:W-:Y:S02]  /*4fb0*/  PLOP3.LUT P0, PT, P0, P1, PT, 0xf8, 0x8f ;  /* 0x00000000008f781c */ /* 0x000fe40000703f70 */
[----:B------:R-:W-:Y:S02]  /*4fc0*/  SHF.R.U32.HI R18, RZ, 0x1, R20 ;  /* 0x00000001ff127819 */ /* 0x000fe40000011614 */
[----:B------:R-:W-:-:S04]  /*4fd0*/  SEL R3, RZ, 0x1, !P0 ;  /* 0x00000001ff037807 */ /* 0x000fc80004000000 */
[----:B------:R-:W-:-:S04]  /*4fe0*/  LOP3.LUT R3, R3, 0x1, R18, 0xf8, !PT ;  /* 0x0000000103037812 */ /* 0x000fc800078ef812 */
[----:B------:R-:W-:-:S04]  /*4ff0*/  LOP3.LUT R3, R3, R20, RZ, 0xc0, !PT ;  /* 0x0000001403037212 */ /* 0x000fc800078ec0ff */
[----:B------:R-:W-:-:S04]  /*5000*/  IADD3 R3, PT, PT, R18, R3, RZ ;  /* 0x0000000312037210 */ /* 0x000fc80007ffe0ff */
[----:B------:R-:W-:Y:S01]  /*5010*/  LOP3.LUT R2, R3, R2, RZ, 0xfc, !PT ;  /* 0x0000000203027212 */ /* 0x000fe200078efcff */
[----:B------:R-:W-:Y:S06]  /*5020*/  BRA `(.L_x_71) ;  /* 0x0000000000107947 */ /* 0x000fec0003800000 */
.L_x_70:
[----:B------:R-:W-:-:S04]  /*5030*/  LOP3.LUT R2, R2, 0x80000000, RZ, 0xc0, !PT ;  /* 0x8000000002027812 */ /* 0x000fc800078ec0ff */
[----:B------:R-:W-:Y:S01]  /*5040*/  LOP3.LUT R2, R2, 0x7f800000, RZ, 0xfc, !PT ;  /* 0x7f80000002027812 */ /* 0x000fe200078efcff */
[----:B------:R-:W-:Y:S06]  /*5050*/  BRA `(.L_x_71) ;  /* 0x0000000000047947 */ /* 0x000fec0003800000 */
.L_x_69:
[----:B------:R-:W-:-:S07]  /*5060*/  IMAD R2, R27, 0x800000, R2 ;  /* 0x008000001b027824 */ /* 0x000fce00078e0202 */
.L_x_71:
[----:B------:R-:W-:Y:S05]  /*5070*/  BSYNC.RECONVERGENT B1 ;  /* 0x0000000000017941 */ /* 0x000fea0003800200 */
.L_x_68:
[----:B------:R-:W-:Y:S05]  /*5080*/  BRA `(.L_x_72) ;  /* 0x0000000000207947 */ /* 0x000fea0003800000 */
.L_x_67:
[----:B------:R-:W-:-:S04]  /*5090*/  LOP3.LUT R24, R24, 0x80000000, R27, 0x48, !PT ;  /* 0x8000000018187812 */ /* 0x000fc800078e481b */
[----:B------:R-:W-:Y:S01]  /*50a0*/  LOP3.LUT R2, R24, 0x7f800000, RZ, 0xfc, !PT ;  /* 0x7f80000018027812 */ /* 0x000fe200078efcff */
[----:B------:R-:W-:Y:S06]  /*50b0*/  BRA `(.L_x_72) ;  /* 0x0000000000147947 */ /* 0x000fec0003800000 */
.L_x_66:
[----:B------:R-:W-:Y:S01]  /*50c0*/  LOP3.LUT R2, R24, 0x80000000, R27, 0x48, !PT ;  /* 0x8000000018027812 */ /* 0x000fe200078e481b */
[----:B------:R-:W-:Y:S06]  /*50d0*/  BRA `(.L_x_72) ;  /* 0x00000000000c7947 */ /* 0x000fec0003800000 */
.L_x_65:
[----:B------:R-:W0:Y:S01]  /*50e0*/  MUFU.RSQ R2, -QNAN ;  /* 0xffc0000000027908 */ /* 0x000e220000001400 */
[----:B------:R-:W-:Y:S05]  /*50f0*/  BRA `(.L_x_72) ;  /* 0x0000000000047947 */ /* 0x000fea0003800000 */
.L_x_64:
[----:B------:R-:W-:-:S07]  /*5100*/  FADD.FTZ R2, R27, R24 ;  /* 0x000000181b027221 */ /* 0x000fce0000010000 */
.L_x_72:
[----:B------:R-:W-:Y:S05]  /*5110*/  BSYNC.RECONVERGENT B0 ;  /* 0x0000000000007941 */ /* 0x000fea0003800200 */
.L_x_62:
[----:B------:R-:W-:Y:S01]  /*5120*/  HFMA2 R19, -RZ, RZ, 0, 0 ;  /* 0x00000000ff137431 */ /* 0x000fe200000001ff */
[----:B------:R-:W-:-:S04]  /*5130*/  MOV R18, R16 ;  /* 0x0000001000127202 */ /* 0x000fc80000000f00 */
[----:B0-----:R-:W-:Y:S05]  /*5140*/  RET.REL.NODEC R18 `(_Z18kernelNonRephasingP6float2ffiPf) ;  /* 0xffffffac12ac7950 */ /* 0x001fea0003c3ffff */
.L_x_73:
[----:B------:R-:W-:-:S00]  /*5150*/  BRA `(.L_x_73) ;  /* 0xfffffffc00fc7947 */ /* 0x000fc0000383ffff */
[----:B------:R-:W-:-:S00]  /*5160*/  NOP ;  /* 0x0000000000007918 */ /* 0x000fc00000000000 */
        /* <DEDUP_REMOVED lines=9> */
.L_x_152:


//--------------------- .text._Z15kernelRephasingP6float2ffiPf --------------------------
	.section	.text._Z15kernelRephasingP6float2ffiPf,"ax",@progbits
	.align	128
        .global         _Z15kernelRephasingP6float2ffiPf
        .type           _Z15kernelRephasingP6float2ffiPf,@function
        .size           _Z15kernelRephasingP6float2ffiPf,(.L_x_154 - _Z15kernelRephasingP6float2ffiPf)
        .other          _Z15kernelRephasingP6float2ffiPf,@"STO_CUDA_ENTRY STV_DEFAULT"
_Z15kernelRephasingP6float2ffiPf:
.text._Z15kernelRephasingP6float2ffiPf:
[----:B------:R-:W-:Y:S08]  /*0000*/  LDC R1, c[0x0][0x37c] ;  /* 0x0000df00ff017b82 */ /* 0x000ff00000000800 */
[----:B------:R-:W0:Y:S01]  /*0010*/  LDC.64 R10, c[0x0][0x398] ;  /* 0x0000e600ff0a7b82 */ /* 0x000e220000000a00 */
[----:B------:R-:W0:Y:S01]  /*0020*/  LDCU.64 UR6, c[0x0][0x358] ;  /* 0x00006b00ff0677ac */ /* 0x000e220008000a00 */
[----:B------:R-:W1:Y:S01]  /*0030*/  S2R R3, SR_TID.X ;  /* 0x0000000000037919 */ /* 0x000e620000002100 */
[----:B------:R-:W2:Y:S01]  /*0040*/  LDCU UR8, c[0x0][0x388] ;  /* 0x00007100ff0877ac */ /* 0x000ea20008000800 */
[----:B0-----:R-:W3:Y:S04]  /*0050*/  LDG.E R17, desc[UR6][R10.64+0x24] ;  /* 0x000024060a117981 */ /* 0x001ee8000c1e1900 */
[----:B------:R-:W1:Y:S01]  /*0060*/  LDC R14, c[0x0][0x360] ;  /* 0x0000d800ff0e7b82 */ /* 0x000e620000000800 */
[----:B------:R-:W-:Y:S01]  /*0070*/  UMOV UR10, 0x75eeba82 ;  /* 0x75eeba82000a7882 */ /* 0x000fe20000000000 */
[----:B------:R-:W-:Y:S01]  /*0080*/  UMOV UR11, 0x3fc81c59 ;  /* 0x3fc81c59000b7882 */ /* 0x000fe20000000000 */
[----:B------:R-:W0:Y:S01]  /*0090*/  S2R R0, SR_TID.Y ;  /* 0x0000000000007919 */ /* 0x000e220000002200 */
[----:B------:R-:W-:Y:S04]  /*00a0*/  BSSY.RECONVERGENT B0, `(.L_x_74) ;  /* 0x000007c000007945 */ /* 0x000fe80003800200 */
[----:B------:R-:W1:Y:S08]  /*00b0*/  S2UR UR4, SR_CTAID.X ;  /* 0x00000000000479c3 */ /* 0x000e700000002500 */
        /* <DEDUP_REMOVED lines=10> */
[----:B------:R-:W-:-:S04]  /*0160*/  FADD R2, -R22, R0 ;  /* 0x0000000016027221 */ /* 0x000fc80000000100 */
[----:B---3--:R-:W-:-:S04]  /*0170*/  FMUL R4, R2, R17 ;  /* 0x0000001102047220 */ /* 0x008fc80000400000 */
[----:B------:R-:W0:Y:S02]  /*0180*/  F2F.F64.F32 R2, R4 ;  /* 0x0000000400027310 */ /* 0x000e240000201800 */
[----:B0-----:R-:W-:-:S10]  /*0190*/  DMUL R2, R2, -UR10 ;  /* 0x8000000a02027c28 */ /* 0x001fd40008000000 */
        /* <DEDUP_REMOVED lines=23> */
.L_x_76:
        /* <DEDUP_REMOVED lines=52> */
[----:B------:R-:W-:-:S05]  /*0650*/  @P5 MOV R5, R3 ;  /* 0x0000000300055202 */ /* 0x000fca0000000f00 */
[----:B------:R-:W-:Y:S01]  /*0660*/  IMAD.MOV.U32 R6, RZ, RZ, R5 ;  /* 0x000000ffff067224 */ /* 0x000fe200078e0005 */
[----:B------:R-:W-:Y:S06]  /*0670*/  @!P6 BRA `(.L_x_78) ;  /* 0x00000000002ce947 */ /* 0x000fec0003800000 */
[----:B------:R-:W-:Y:S01]  /*0680*/  @P0 MOV R7, R23 ;  /* 0x0000001700070202 */ /* 0x000fe20000000f00 */
[----:B------:R-:W-:Y:S01]  /*0690*/  @P1 IMAD.MOV.U32 R7, RZ, RZ, R21 ;  /* 0x000000ffff071224 */ /* 0x000fe200078e0015 */
[----:B------:R-:W-:Y:S02]  /*06a0*/  ISETP.EQ.AND P0, PT, R13, 0x8, PT ;  /* 0x000000080d00780c */ /* 0x000fe40003f02270 */
[----:B------:R-:W-:Y:S01]  /*06b0*/  @P2 MOV R7, R20 ;  /* 0x0000001400072202 */ /* 0x000fe20000000f00 */
[----:B------:R-:W-:Y:S01]  /*06c0*/  @P3 IMAD.MOV.U32 R7, RZ, RZ, R15 ;  /* 0x000000ffff073224 */ /* 0x000fe200078e000f */
[----:B------:R-:W-:Y:S01]  /*06d0*/  @P4 MOV R7, R9 ;  /* 0x0000000900074202 */ /* 0x000fe20000000f00 */
[----:B------:R-:W-:Y:S01]  /*06e0*/  @P5 IMAD.MOV.U32 R7, RZ, RZ, R8 ;  /* 0x000000ffff075224 */ /* 0x000fe200078e0008 */
[----:B------:R-:W-:-:S04]  /*06f0*/  LOP3.LUT R5, R4, 0x1f, RZ, 0xc0, !PT ;  /* 0x0000001f04057812 */ /* 0x000fc800078ec0ff */
[----:B------:R-:W-:-:S03]  /*0700*/  SHF.L.W.U32.HI R12, R6, R5, R12 ;  /* 0x00000005060c7219 */ /* 0x000fc60000010e0c */
[----:B------:R-:W-:-:S04]  /*0710*/  @P0 MOV R7, R3 ;  /* 0x0000000300070202 */ /* 0x000fc80000000f00 */
[----:B------:R-:W-:-:S07]  /*0720*/  SHF.L.W.U32.HI R6, R7, R5, R6 ;  /* 0x0000000507067219 */ /* 0x000fce0000010e06 */
.L_x_78:
[----:B------:R-:W-:Y:S05]  /*0730*/  BSYNC.RECONVERGENT B1 ;  /* 0x0000000000017941 */ /* 0x000fea0003800200 */
.L_x_77:
        /* <DEDUP_REMOVED lines=18> */
.L_x_75:
[----:B------:R-:W-:Y:S05]  /*0860*/  BSYNC.RECONVERGENT B0 ;  /* 0x0000000000007941 */ /* 0x000fea0003800200 */
.L_x_74:
[----:B------:R-:W-:Y:S01]  /*0870*/  MOV R3, 0x37cbac00 ;  /* 0x37cbac0000037802 */ /* 0x000fe20000000f00 */
[----:B------:R-:W-:Y:S01]  /*0880*/  FMUL R4, R5, R5 ;  /* 0x0000000505047220 */ /* 0x000fe20000400000 */
[C---:B------:R-:W-:Y:S01]  /*0890*/  LOP3.LUT R7, R12.reuse, 0x1, RZ, 0xc0, !PT ;  /* 0x000000010c077812 */ /* 0x040fe200078ec0ff */
[----:B------:R-:W-:Y:S01]  /*08a0*/  IMAD.MOV.U32 R13, RZ, RZ, 0x3c0885e4 ;  /* 0x3c0885e4ff0d7424 */ /* 0x000fe200078e00ff */
[----:B------:R-:W-:Y:S01]  /*08b0*/  IADD3 R12, PT, PT, R12, 0x1, RZ ;  /* 0x000000010c0c7810 */ /* 0x000fe20007ffe0ff */
[----:B------:R-:W-:Y:S01]  /*08c0*/  FFMA R6, R4, R3, -0.0013887860113754868507 ;  /* 0xbab607ed04067423 */ /* 0x000fe20000000003 */
[----:B------:R-:W-:Y:S01]  /*08d0*/  ISETP.NE.U32.AND P0, PT, R7, 0x1, PT ;  /* 0x000000010700780c */ /* 0x000fe20003f05070 */
[----:B------:R-:W-:Y:S01]  /*08e0*/  IMAD.MOV.U32 R25, RZ, RZ, 0x3e2aaaa8 ;  /* 0x3e2aaaa8ff197424 */ /* 0x000fe200078e00ff */
[----:B------:R-:W-:Y:S01]  /*08f0*/  FSETP.GE.AND P2, PT, |R2|, 105615, PT ;  /* 0x47ce47800200780b */ /* 0x000fe20003f46200 */
[----:B------:R-:W-:Y:S01]  /*0900*/  BSSY.RECONVERGENT B0, `(.L_x_79) ;  /* 0x000006b000007945 */ /* 0x000fe20003800200 */
[----:B------:R-:W-:-:S02]  /*0910*/  FSEL R7, R6, -0.00019574658654164522886, P0 ;  /* 0xb94d415306077808 */ /* 0x000fc40000000000 */
[----:B------:R-:W-:Y:S02]  /*0920*/  FSEL R19, R13, 0.041666727513074874878, !P0 ;  /* 0x3d2aaabb0d137808 */ /* 0x000fe40004000000 */
[----:B------:R-:W-:Y:S02]  /*0930*/  LOP3.LUT P1, RZ, R12, 0x2, RZ, 0xc0, !PT ;  /* 0x000000020cff7812 */ /* 0x000fe4000782c0ff */
[----:B------:R-:W-:Y:S01]  /*0940*/  FSEL R12, R5, 1, !P0 ;  /* 0x3f800000050c7808 */ /* 0x000fe20004000000 */
[----:B------:R-:W-:Y:S01]  /*0950*/  FFMA R7, R4, R7, R19 ;  /* 0x0000000704077223 */ /* 0x000fe20000000013 */
[----:B------:R-:W-:-:S03]  /*0960*/  FSEL R6, -R25, -0.4999999701976776123, !P0 ;  /* 0xbeffffff19067808 */ /* 0x000fc60004000100 */
[C---:B------:R-:W-:Y:S02]  /*0970*/  FFMA R5, R4.reuse, R12, RZ ;  /* 0x0000000c04057223 */ /* 0x040fe400000000ff */
[----:B------:R-:W-:-:S04]  /*0980*/  FFMA R6, R4, R7, R6 ;  /* 0x0000000704067223 */ /* 0x000fc80000000006 */
[----:B------:R-:W-:-:S04]  /*0990*/  FFMA R12, R5, R6, R12 ;  /* 0x00000006050c7223 */ /* 0x000fc8000000000c */
[----:B------:R-:W-:Y:S01]  /*09a0*/  @P1 FADD R12, RZ, -R12 ;  /* 0x8000000cff0c1221 */ /* 0x000fe20000000000 */
        /* <DEDUP_REMOVED lines=12> */
.L_x_81:
        /* <DEDUP_REMOVED lines=36> */
[----:B------:R-:W-:-:S03]  /*0cb0*/  ISETP.EQ.AND P5, PT, R7, RZ, PT ;  /* 0x000000ff0700720c */ /* 0x000fc60003fa2270 */
[----:B------:R-:W-:Y:S01]  /*0cc0*/  @P3 IMAD.MOV.U32 R16, RZ, RZ, R23 ;  /* 0x000000ffff103224 */ /* 0x000fe200078e0017 */
        /* <DEDUP_REMOVED lines=8> */
[----:B------:R-:W-:Y:S02]  /*0d50*/  @P1 MOV R4, R20 ;  /* 0x0000001400041202 */ /* 0x000fe40000000f00 */
[----:B------:R-:W-:-:S03]  /*0d60*/  @P0 MOV R4, R15 ;  /* 0x0000000f00040202 */ /* 0x000fc60000000f00 */
[----:B------:R-:W-:Y:S01]  /*0d70*/  @P3 MOV R4, R9 ;  /* 0x0000000900043202 */ /* 0x000fe20000000f00 */
[----:B------:R-:W-:Y:S01]  /*0d80*/  @P3 IMAD.MOV.U32 R16, RZ, RZ, R8 ;  /* 0x000000ffff103224 */ /* 0x000fe200078e0008 */
[----:B------:R-:W-:Y:S01]  /*0d90*/  @P5 MOV R4, R8 ;  /* 0x0000000800045202 */ /* 0x000fe20000000f00 */
[----:B------:R-:W-:Y:S01]  /*0da0*/  @P5 IMAD.MOV.U32 R16, RZ, RZ, R19 ;  /* 0x000000ffff105224 */ /* 0x000fe200078e0013 */
[----:B------:R-:W-:Y:S01]  /*0db0*/  @P4 MOV R4, R19 ;  /* 0x0000001300044202 */ /* 0x000fe20000000f00 */
[----:B------:R-:W-:Y:S06]  /*0dc0*/  @!P6 BRA `(.L_x_83) ;  /* 0x00000000002ce947 */ /* 0x000fec0003800000 */
[----:B------:R-:W-:Y:S01]  /*0dd0*/  @P2 IMAD.MOV.U32 R5, RZ, RZ, R23 ;  /* 0x000000ffff052224 */ /* 0x000fe200078e0017 */
[----:B------:R-:W-:Y:S01]  /*0de0*/  @P1 MOV R5, R21 ;  /* 0x0000001500051202 */ /* 0x000fe20000000f00 */
[----:B------:R-:W-:Y:S01]  /*0df0*/  @P0 IMAD.MOV.U32 R5, RZ, RZ, R20 ;  /* 0x000000ffff050224 */ /* 0x000fe200078e0014 */
[----:B------:R-:W-:Y:S02]  /*0e00*/  ISETP.EQ.AND P0, PT, R7, 0x8, PT ;  /* 0x000000080700780c */ /* 0x000fe40003f02270 */
[----:B------:R-:W-:Y:S01]  /*0e10*/  @P3 MOV R5, R15 ;  /* 0x0000000f00053202 */ /* 0x000fe20000000f00 */
[----:B------:R-:W-:Y:S01]  /*0e20*/  @P5 IMAD.MOV.U32 R5, RZ, RZ, R9 ;  /* 0x000000ffff055224 */ /* 0x000fe200078e0009 */
[----:B------:R-:W-:Y:S02]  /*0e30*/  @P4 MOV R5, R8 ;  /* 0x0000000800054202 */ /* 0x000fe40000000f00 */
[----:B------:R-:W-:-:S04]  /*0e40*/  LOP3.LUT R7, R6, 0x1f, RZ, 0xc0, !PT ;  /* 0x0000001f06077812 */ /* 0x000fc800078ec0ff */
[----:B------:R-:W-:-:S03]  /*0e50*/  SHF.L.W.U32.HI R16, R4, R7, R16 ;  /* 0x0000000704107219 */ /* 0x000fc60000010e10 */
[----:B------:R-:W-:-:S05]  /*0e60*/  @P0 IMAD.MOV.U32 R5, RZ, RZ, R19 ;  /* 0x000000ffff050224 */ /* 0x000fca00078e0013 */
[----:B------:R-:W-:-:S07]  /*0e70*/  SHF.L.W.U32.HI R4, R5, R7, R4 ;  /* 0x0000000705047219 */ /* 0x000fce0000010e04 */
.L_x_83:
[----:B------:R-:W-:Y:S05]  /*0e80*/  BSYNC.RECONVERGENT B1 ;  /* 0x0000000000017941 */ /* 0x000fea0003800200 */
.L_x_82:
[C-C-:B------:R-:W-:Y:S01]  /*0e90*/  SHF.L.W.U32.HI R19, R4.reuse, 0x2, R16.reuse ;  /* 0x0000000204137819 */ /* 0x140fe20000010e10 */
        /* <DEDUP_REMOVED lines=8> */
[C---:B------:R-:W-:Y:S02]  /*0f20*/  LOP3.LUT R2, R19.reuse, R2, RZ, 0x3c, !PT ;  /* 0x0000000213027212 */ /* 0x040fe400078e3cff */
[----:B------:R-:W0:Y:S01]  /*0f30*/  I2F.F64.S64 R4, R4 ;  /* 0x0000000400047312 */ /* 0x000e220000301c00 */
[----:B------:R-:W-:Y:S02]  /*0f40*/  LEA.HI R18, R19, R16, RZ, 0x1 ;  /* 0x0000001013127211 */ /* 0x000fe400078f08ff */
[----:B------:R-:W-:-:S03]  /*0f50*/  ISETP.GE.AND P0, PT, R2, RZ, PT ;  /* 0x000000ff0200720c */ /* 0x000fc60003f06270 */
[----:B------:R-:W-:-:S05]  /*0f60*/  IMAD.MOV R2, RZ, RZ, -R18 ;  /* 0x000000ffff027224 */ /* 0x000fca00078e0a12 */
[----:B------:R-:W-:Y:S01]  /*0f70*/  @!P1 MOV R18, R2 ;  /* 0x0000000200129202 */ /* 0x000fe20000000f00 */
[----:B0-----:R-:W-:-:S10]  /*0f80*/  DMUL R6, R4, UR4 ;  /* 0x0000000404067c28 */ /* 0x001fd40008000000 */
[----:B------:R-:W0:Y:S02]  /*0f90*/  F2F.F32.F64 R6, R6 ;  /* 0x0000000600067310 */ /* 0x000e240000301000 */
[----:B0-----:R-:W-:-:S07]  /*0fa0*/  FSEL R16, -R6, R6, !P0 ;  /* 0x0000000606107208 */ /* 0x001fce0004000100 */
.L_x_80:
[----:B------:R-:W-:Y:S05]  /*0fb0*/  BSYNC.RECONVERGENT B0 ;  /* 0x0000000000007941 */ /* 0x000fea0003800200 */
.L_x_79:
[----:B------:R-:W2:Y:S01]  /*0fc0*/  LDG.E R2, desc[UR6][R10.64+0x28] ;  /* 0x000028060a027981 */ /* 0x000ea2000c1e1900 */
[----:B------:R-:W-:Y:S01]  /*0fd0*/  FMUL R5, R22, R17 ;  /* 0x0000001116057220 */ /* 0x000fe20000400000 */
[----:B------:R-:W-:Y:S01]  /*0fe0*/  IMAD.MOV.U32 R4, RZ, RZ, 0x3d2aaabb ;  /* 0x3d2aaabbff047424 */ /* 0x000fe200078e00ff */
[C---:B------:R-:W-:Y:S01]  /*0ff0*/  LOP3.LUT P1, RZ, R18.reuse, 0x2, RZ, 0xc0, !PT ;  /* 0x0000000212ff7812 */ /* 0x040fe2000782c0ff */
[----:B------:R-:W-:Y:S01]  /*1000*/  BSSY.RECONVERGENT B0, `(.L_x_84) ;  /* 0x000007f000007945 */ /* 0x000fe20003800200 */
[----:B--2---:R-:W-:Y:S01]  /*1010*/  FADD R17, R17, -R2 ;  /* 0x8000000211117221 */ /* 0x004fe20000000000 */
[----:B------:R-:W-:-:S03]  /*1020*/  LOP3.LUT R2, R18, 0x1, RZ, 0xc0, !PT ;  /* 0x0000000112027812 */ /* 0x000fc600078ec0ff */
[----:B------:R-:W-:Y:S01]  /*1030*/  FFMA R19, R0, R17, -R5 ;  /* 0x0000001100137223 */ /* 0x000fe20000000805 */
[----:B------:R-:W-:Y:S01]  /*1040*/  FMUL R17, R16, R16 ;  /* 0x0000001010117220 */ /* 0x000fe20000400000 */
[----:B------:R-:W-:Y:S02]  /*1050*/  ISETP.NE.U32.AND P0, PT, R2, 0x1, PT ;  /* 0x000000010200780c */ /* 0x000fe40003f05070 */
[----:B------:R-:W0:Y:S01]  /*1060*/  F2F.F64.F32 R6, R19 ;  /* 0x0000001300067310 */ /* 0x000e220000201800 */
[----:B------:R-:W-:Y:S01]  /*1070*/  FFMA R5, R17, R3, -0.0013887860113754868507 ;  /* 0xbab607ed11057423 */ /* 0x000fe20000000003 */
[----:B------:R-:W-:-:S04]  /*1080*/  FSEL R28, R4, 0.0083327032625675201416, !P0 ;  /* 0x3c0885e4041c7808 */ /* 0x000fc80004000000 */
[----:B------:R-:W-:Y:S02]  /*1090*/  FSEL R2, R5, -0.00019574658654164522886, !P0 ;  /* 0xb94d415305027808 */ /* 0x000fe40004000000 */
[----:B------:R-:W-:-:S03]  /*10a0*/  MOV R5, 0x3effffff ;  /* 0x3effffff00057802 */ /* 0x000fc60000000f00 */
[----:B------:R-:W-:Y:S01]  /*10b0*/  FFMA R28, R17, R2, R28 ;  /* 0x00000002111c7223 */ /* 0x000fe2000000001c */
[----:B------:R-:W-:Y:S01]  /*10c0*/  FSEL R2, R16, 1, P0 ;  /* 0x3f80000010027808 */ /* 0x000fe20000000000 */
        /* <DEDUP_REMOVED lines=10> */
[----:B0-----:R-:W-:-:S05]  /*1170*/  I2FP.F32.S32 R7, R26 ;  /* 0x0000001a00077245 */ /* 0x001fca0000201400 */
[----:B------:R-:W-:-:S04]  /*1180*/  FFMA R16, R7, -1.5707962512969970703, R24 ;  /* 0xbfc90fda07107823 */ /* 0x000fc80000000018 */
[----:B------:R-:W-:-:S04]  /*1190*/  FFMA R16, R7, -7.5497894158615963534e-08, R16 ;  /* 0xb3a2216807107823 */ /* 0x000fc80000000010 */
[----:B------:R-:W-:Y:S01]  /*11a0*/  FFMA R6, R7, -5.3903029534742383927e-15, R16 ;  /* 0xa7c234c507067823 */ /* 0x000fe20000000010 */
[----:B------:R-:W-:Y:S01]  /*11b0*/  IMAD.MOV.U32 R7, RZ, RZ, R26 ;  /* 0x000000ffff077224 */ /* 0x000fe200078e001a */
[----:B------:R-:W-:-:S03]  /*11c0*/  P2R R16, PR, RZ, 0x4 ;  /* 0x00000004ff107803 */ /* 0x000fc60000000000 */
[----:B------:R-:W-:Y:S01]  /*11d0*/  MOV R17, R6 ;  /* 0x0000000600117202 */ /* 0x000fe20000000f00 */
[----:B------:R-:W-:Y:S06]  /*11e0*/  @!P2 BRA `(.L_x_85) ;  /* 0x000000040080a947 */ /* 0x000fec0003800000 */
[----:B------:R-:W-:-:S13]  /*11f0*/  FSETP.NEU.AND P0, PT, |R24|, +INF , PT ;  /* 0x7f8000001800780b */ /* 0x000fda0003f0d200 */
[----:B------:R-:W-:Y:S01]  /*1200*/  @!P0 FMUL R17, RZ, R24 ;  /* 0x00000018ff118220 */ /* 0x000fe20000400000 */
[----:B------:R-:W-:Y:S01]  /*1210*/  @!P0 IMAD.MOV.U32 R26, RZ, RZ, RZ ;  /* 0x000000ffff1a8224 */ /* 0x000fe200078e00ff */
        /* <DEDUP_REMOVED lines=8> */
.L_x_86:
[----:B0-----:R-:W-:Y:S01]  /*12a0*/  MOV R17, UR9 ;  /* 0x0000000900117c02 */ /* 0x001fe20008000f00 */
[----:B------:R-:W-:-:S05]  /*12b0*/  IMAD.U32 R16, RZ, RZ, UR8 ;  /* 0x00000008ff107e24 */ /* 0x000fca000f8e00ff */
        /* <DEDUP_REMOVED lines=16> */
[-C--:B------:R-:W-:Y:S02]  /*13c0*/  @P1 MOV R21, R18.reuse ;  /* 0x0000001200151202 */ /* 0x080fe40000000f00 */
[-C--:B------:R-:W-:Y:S02]  /*13d0*/  @P3 MOV R15, R18.reuse ;  /* 0x00000012000f3202 */ /* 0x080fe40000000f00 */
[----:B------:R-:W-:Y:S02]  /*13e0*/  @P5 MOV R8, R18 ;  /* 0x0000001200085202 */ /* 0x000fe40000000f00 */
[----:B------:R-:W-:-:S05]  /*13f0*/  IADD3 R28, PT, PT, R28, 0x4, RZ ;  /* 0x000000041c1c7810 */ /* 0x000fca0007ffe0ff */
[----:B------:R-:W-:Y:S01]  /*1400*/  @P0 IMAD.MOV.U32 R23, RZ, RZ, R18 ;  /* 0x000000ffff170224 */ /* 0x000fe200078e0012 */
        /* <DEDUP_REMOVED lines=14> */
[----:B------:R-:W-:Y:S02]  /*14f0*/  @P3 MOV R26, R23 ;  /* 0x00000017001a3202 */ /* 0x000fe40000000f00 */
[----:B------:R-:W-:Y:S01]  /*1500*/  @P4 IMAD.MOV.U32 R17, RZ, RZ, R23 ;  /* 0x000000ffff114224 */ /* 0x000fe200078e0017 */
[C---:B------:R-:W-:Y:S02]  /*1510*/  ISETP.EQ.AND P3, PT, R19.reuse, -0x4, PT ;  /* 0xfffffffc1300780c */ /* 0x040fe40003f62270 */
[-C--:B------:R-:W-:Y:S01]  /*1520*/  @P4 MOV R26, R21.reuse ;  /* 0x00000015001a4202 */ /* 0x080fe20000000f00 */
[----:B------:R-:W-:Y:S01]  /*1530*/  @P0 IMAD.MOV.U32 R26, RZ, RZ, R20 ;  /* 0x000000ffff1a0224 */ /* 0x000fe200078e0014 */
[----:B------:R-:W-:Y:S02]  /*1540*/  ISETP.EQ.AND P4, PT, R19, RZ, PT ;  /* 0x000000ff1300720c */ /* 0x000fe40003f82270 */
[----:B------:R-:W-:Y:S02]  /*1550*/  @P0 MOV R17, R21 ;  /* 0x0000001500110202 */ /* 0x000fe40000000f00 */
[----:B------:R-:W-:Y:S01]  /*1560*/  @P1 MOV R17, R20 ;  /* 0x0000001400111202 */ /* 0x000fe20000000f00 */
[----:B------:R-:W-:Y:S01]  /*1570*/  @P2 IMAD.MOV.U32 R17, RZ, RZ, R15 ;  /* 0x000000ffff112224 */ /* 0x000fe200078e000f */
[----:B------:R-:W-:-:S02]  /*1580*/  @P1 MOV R26, R15 ;  /* 0x0000000f001a1202 */ /* 0x000fc40000000f00 */
[-C--:B------:R-:W-:Y:S01]  /*1590*/  @P2 MOV R26, R9.reuse ;  /* 0x00000009001a2202 */ /* 0x080fe20000000f00 */
[----:B------:R-:W-:Y:S01]  /*15a0*/  @P3 IMAD.MOV.U32 R26, RZ, RZ, R8 ;  /* 0x000000ffff1a3224 */ /* 0x000fe200078e0008 */
[----:B------:R-:W-:-:S03]  /*15b0*/  @P3 MOV R17, R9 ;  /* 0x0000000900113202 */ /* 0x000fc60000000f00 */
[----:B------:R-:W-:Y:S01]  /*15c0*/  @P4 MOV R17, R8 ;  /* 0x0000000800114202 */ /* 0x000fe20000000f00 */
[----:B------:R-:W-:Y:S01]  /*15d0*/  @P5 IMAD.MOV.U32 R17, RZ, RZ, R27 ;  /* 0x000000ffff115224 */ /* 0x000fe200078e001b */
[----:B------:R-:W-:-:S04]  /*15e0*/  @P4 MOV R26, R27 ;  /* 0x0000001b001a4202 */ /* 0x000fc80000000f00 */
[----:B------:R-:W-:Y:S01]  /*15f0*/  MOV R18, R17 ;  /* 0x0000001100127202 */ /* 0x000fe20000000f00 */
        /* <DEDUP_REMOVED lines=12> */
.L_x_88:
[----:B------:R-:W-:Y:S05]  /*16c0*/  BSYNC.RECONVERGENT B1 ;  /* 0x0000000000017941 */ /* 0x000fea0003800200 */
.L_x_87:
[C-C-:B------:R-:W-:Y:S01]  /*16d0*/  SHF.L.W.U32.HI R27, R18.reuse, 0x2, R26.reuse ;  /* 0x00000002121b7819 */ /* 0x140fe20000010e1a */
[----:B------:R-:W-:Y:S01]  /*16e0*/  IMAD.SHL.U32 R16, R18, 0x4, RZ ;  /* 0x0000000412107824 */ /* 0x000fe200078e00ff */
[----:B------:R-:W-:Y:S01]  /*16f0*/  UMOV UR4, 0x54442d19 ;  /* 0x54442d1900047882 */ /* 0x000fe20000000000 */
        /* <DEDUP_REMOVED lines=8> */
[----:B------:R-:W-:-:S04]  /*1780*/  LOP3.LUT R27, R27, R24, RZ, 0x3c, !PT ;  /* 0x000000181b1b7212 */ /* 0x000fc800078e3cff */
[----:B------:R-:W-:Y:S02]  /*1790*/  ISETP.GE.AND P1, PT, R27, RZ, PT ;  /* 0x000000ff1b00720c */ /* 0x000fe40003f26270 */
[----:B------:R-:W-:-:S04]  /*17a0*/  IADD3 R27, PT, PT, -R26, RZ, RZ ;  /* 0x000000ff1a1b7210 */ /* 0x000fc80007ffe1ff */
[----:B------:R-:W-:Y:S01]  /*17b0*/  @!P0 MOV R26, R27 ;  /* 0x0000001b001a8202 */ /* 0x000fe20000000f00 */
[----:B0-----:R-:W-:-:S10]  /*17c0*/  DMUL R18, R16, UR4 ;  /* 0x0000000410127c28 */ /* 0x001fd40008000000 */
[----:B------:R-:W0:Y:S02]  /*17d0*/  F2F.F32.F64 R18, R18 ;  /* 0x0000001200127310 */ /* 0x000e240000301000 */
[----:B0-----:R-:W-:-:S07]  /*17e0*/  FSEL R17, -R18, R18, !P1 ;  /* 0x0000001212117208 */ /* 0x001fce0004800100 */
.L_x_85:
[----:B------:R-:W-:Y:S05]  /*17f0*/  BSYNC.RECONVERGENT B0 ;  /* 0x0000000000007941 */ /* 0x000fea0003800200 */
.L_x_84:
        /* <DEDUP_REMOVED lines=10> */
[----:B------:R-:W-:Y:S02]  /*18a0*/  FSEL R13, R17, 1, !P0 ;  /* 0x3f800000110d7808 */ /* 0x000fe40004000000 */
[----:B------:R-:W-:Y:S01]  /*18b0*/  FSEL R26, -R25, -0.4999999701976776123, !P0 ;  /* 0xbeffffff191a7808 */ /* 0x000fe20004000100 */
[C---:B------:R-:W-:Y:S02]  /*18c0*/  FFMA R19, R16.reuse, R19, R27 ;  /* 0x0000001310137223 */ /* 0x040fe4000000001b */
        /* <DEDUP_REMOVED lines=9> */
[----:B------:R-:W-:Y:S02]  /*1960*/  SHF.L.U32 R6, R24, 0x8, RZ ;  /* 0x0000000818067819 */ /* 0x000fe400000006ff */
[----:B------:R-:W-:Y:S01]  /*1970*/  CS2R R18, SRZ ;  /* 0x0000000000127805 */ /* 0x000fe2000001ff00 */
[----:B------:R-:W0:Y:S01]  /*1980*/  LDCU.64 UR8, c[0x4][URZ] ;  /* 0x01000000ff0877ac */ /* 0x000e220008000a00 */
[----:B------:R-:W-:Y:S01]  /*1990*/  LOP3.LUT R25, R6, 0x80000000, RZ, 0xfc, !PT ;  /* 0x8000000006197812 */ /* 0x000fe200078efcff */
[----:B------:R-:W-:Y:S01]  /*19a0*/  UMOV UR5, URZ ;  /* 0x000000ff00057c82 */ /* 0x000fe20008000000 */
[----:B------:R-:W-:-:S05]  /*19b0*/  UMOV UR4, URZ ;  /* 0x000000ff00047c82 */ /* 0x000fca0008000000 */
.L_x_91:
        /* <DEDUP_REMOVED lines=40> */
[-C--:B------:R-:W-:Y:S01]  /*1c40*/  @P4 MOV R6, R21.reuse ;  /* 0x0000001500064202 */ /* 0x080fe20000000f00 */
[----:B------:R-:W-:Y:S01]  /*1c50*/  @P2 IMAD.MOV.U32 R6, RZ, RZ, R20 ;  /* 0x000000ffff062224 */ /* 0x000fe200078e0014 */
[----:B------:R-:W-:Y:S02]  /*1c60*/  ISETP.EQ.AND P4, PT, R17, 0x4, PT ;  /* 0x000000041100780c */ /* 0x000fe40003f82270 */
[----:B------:R-:W-:Y:S02]  /*1c70*/  @P2 MOV R7, R21 ;  /* 0x0000001500072202 */ /* 0x000fe40000000f00 */
        /* <DEDUP_REMOVED lines=8> */
[----:B------:R-:W-:Y:S01]  /*1d00*/  @P5 MOV R6, R19 ;  /* 0x0000001300065202 */ /* 0x000fe20000000f00 */
[----:B------:R-:W-:Y:S06]  /*1d10*/  @!P6 BRA `(.L_x_93) ;  /* 0x000000000028e947 */ /* 0x000fec0003800000 */
[----:B------:R-:W-:Y:S02]  /*1d20*/  @P1 MOV R23, R21 ;  /* 0x0000001500171202 */ /* 0x000fe40000000f00 */
[----:B------:R-:W-:Y:S01]  /*1d30*/  @P0 MOV R23, R20 ;  /* 0x0000001400170202 */ /* 0x000fe20000000f00 */
[----:B------:R-:W-:Y:S01]  /*1d40*/  @P3 IMAD.MOV.U32 R23, RZ, RZ, R15 ;  /* 0x000000ffff173224 */ /* 0x000fe200078e000f */
[----:B------:R-:W-:Y:S02]  /*1d50*/  ISETP.EQ.AND P0, PT, R17, 0x8, PT ;  /* 0x000000081100780c */ /* 0x000fe40003f02270 */
[----:B------:R-:W-:Y:S02]  /*1d60*/  @P5 MOV R23, R9 ;  /* 0x0000000900175202 */ /* 0x000fe40000000f00 */
[----:B------:R-:W-:Y:S02]  /*1d70*/  @P4 MOV R23, R8 ;  /* 0x0000000800174202 */ /* 0x000fe40000000f00 */
[----:B------:R-:W-:-:S04]  /*1d80*/  LOP3.LUT R16, R16, 0x1f, RZ, 0xc0, !PT ;  /* 0x0000001f10107812 */ /* 0x000fc800078ec0ff */
[----:B------:R-:W-:-:S03]  /*1d90*/  SHF.L.W.U32.HI R6, R7, R16, R6 ;  /* 0x0000001007067219 */ /* 0x000fc60000010e06 */
[----:B------:R-:W-:-:S05]  /*1da0*/  @P0 IMAD.MOV.U32 R23, RZ, RZ, R19 ;  /* 0x000000ffff170224 */ /* 0x000fca00078e0013 */
[----:B------:R-:W-:-:S07]  /*1db0*/  SHF.L.W.U32.HI R7, R23, R16, R7 ;  /* 0x0000001017077219 */ /* 0x000fce0000010e07 */
.L_x_93:
[----:B------:R-:W-:Y:S05]  /*1dc0*/  BSYNC.RECONVERGENT B1 ;  /* 0x0000000000017941 */ /* 0x000fea0003800200 */
.L_x_92:
[C---:B------:R-:W-:Y:S01]  /*1dd0*/  SHF.L.W.U32.HI R15, R7.reuse, 0x2, R6 ;  /* 0x00000002070f7819 */ /* 0x040fe20000010e06 */
[----:B------:R-:W-:Y:S01]  /*1de0*/  UMOV UR4, 0x54442d19 ;  /* 0x54442d1900047882 */ /* 0x000fe20000000000 */
[----:B------:R-:W-:Y:S01]  /*1df0*/  SHF.L.U32 R7, R7, 0x2, RZ ;  /* 0x0000000207077819 */ /* 0x000fe200000006ff */
        /* <DEDUP_REMOVED lines=15> */
.L_x_90:
[----:B------:R-:W-:Y:S05]  /*1ef0*/  BSYNC.RECONVERGENT B0 ;  /* 0x0000000000007941 */ /* 0x000fea0003800200 */
.L_x_89:
[----:B------:R-:W2:Y:S04]  /*1f00*/  LDG.E R23, desc[UR6][R10.64+0x2c] ;  /* 0x00002c060a177981 */ /* 0x000ea8000c1e1900 */
[----:B------:R-:W3:Y:S01]  /*1f10*/  LDG.E R15, desc[UR6][R10.64+0x30] ;  /* 0x000030060a0f7981 */ /* 0x000ee2000c1e1900 */
[----:B------:R-:W-:Y:S01]  /*1f20*/  MOV R18, 0x1 ;  /* 0x0000000100127802 */ /* 0x000fe20000000f00 */
[----:B------:R-:W-:Y:S01]  /*1f30*/  BSSY.RECONVERGENT B0, `(.L_x_94) ;  /* 0x0000026000007945 */ /* 0x000fe20003800200 */
[C---:B------:R-:W-:Y:S01]  /*1f40*/  LOP3.LUT P1, RZ, R7.reuse, 0x2, RZ, 0xc0, !PT ;  /* 0x0000000207ff7812 */ /* 0x040fe2000782c0ff */
[----:B--2---:R0:W1:Y:S02]  /*1f50*/  F2F.F64.F32 R16, R23 ;  /* 0x0000001700107310 */ /* 0x0040640000201800 */
[----:B0-----:R-:W-:-:S04]  /*1f60*/  LOP3.LUT R23, R7, 0x1, RZ, 0xc0, !PT ;  /* 0x0000000107177812 */ /* 0x001fc800078ec0ff */
[----:B------:R-:W-:Y:S01]  /*1f70*/  ISETP.NE.U32.AND P0, PT, R23, 0x1, PT ;  /* 0x000000011700780c */ /* 0x000fe20003f05070 */
[----:B-1----:R-:W-:-:S06]  /*1f80*/  DADD R16, R16, R16 ;  /* 0x0000000010107229 */ /* 0x002fcc0000000010 */
[----:B------:R-:W0:Y:S02]  /*1f90*/  MUFU.RCP64H R19, R17 ;  /* 0x0000001100137308 */ /* 0x000e240000001800 */
[----:B0-----:R-:W-:-:S08]  /*1fa0*/  DFMA R8, -R16, R18, 1 ;  /* 0x3ff000001008742b */ /* 0x001fd00000000112 */
[----:B------:R-:W-:-:S08]  /*1fb0*/  DFMA R8, R8, R8, R8 ;  /* 0x000000080808722b */ /* 0x000fd00000000008 */
[----:B------:R-:W-:Y:S01]  /*1fc0*/  DFMA R18, R18, R8, R18 ;  /* 0x000000081212722b */ /* 0x000fe20000000012 */
[----:B---3--:R-:W-:Y:S01]  /*1fd0*/  FMUL R8, R0, -R15 ;  /* 0x8000000f00087220 */ /* 0x008fe20000400000 */
[C---:B------:R-:W-:Y:S01]  /*1fe0*/  FMUL R15, R6.reuse, R6 ;  /* 0x00000006060f7220 */ /* 0x040fe20000400000 */
[----:B------:R-:W-:-:S03]  /*1ff0*/  FSEL R6, R6, 1, P0 ;  /* 0x3f80000006067808 */ /* 0x000fc60000000000 */
[----:B------:R-:W-:Y:S02]  /*2000*/  FFMA R3, R15, R3, -0.0013887860113754868507 ;  /* 0xbab607ed0f037423 */ /* 0x000fe40000000003 */
[----:B------:R-:W-:Y:S01]  /*2010*/  DFMA R20, -R16, R18, 1 ;  /* 0x3ff000001014742b */ /* 0x000fe20000000112 */
[----:B------:R-:W0:Y:S07]  /*2020*/  F2F.F64.F32 R8, R8 ;  /* 0x0000000800087310 */ /* 0x000e2e0000201800 */
[----:B------:R-:W-:-:S08]  /*2030*/  DFMA R20, R18, R20, R18 ;  /* 0x000000141214722b */ /* 0x000fd00000000012 */
[----:B0-----:R-:W-:Y:S01]  /*2040*/  DMUL R18, R8, R20 ;  /* 0x0000001408127228 */ /* 0x001fe20000000000 */
[----:B------:R-:W-:-:S07]  /*2050*/  FSETP.GEU.AND P2, PT, |R9|, 6.5827683646048100446e-37, PT ;  /* 0x036000000900780b */ /* 0x000fce0003f4e200 */
[----:B------:R-:W-:-:S08]  /*2060*/  DFMA R10, -R16, R18, R8 ;  /* 0x00000012100a722b */ /* 0x000fd00000000108 */
[----:B------:R-:W-:Y:S01]  /*2070*/  DFMA R10, R20, R10, R18 ;  /* 0x0000000a140a722b */ /* 0x000fe20000000012 */
[----:B------:R-:W-:Y:S02]  /*2080*/  FSEL R18, R4, 0.0083327032625675201416, !P0 ;  /* 0x3c0885e404127808 */ /* 0x000fe40004000000 */
[----:B------:R-:W-:-:S05]  /*2090*/  FSEL R4, R3, -0.00019574658654164522886, !P0 ;  /* 0xb94d415303047808 */ /* 0x000fca0004000000 */
[----:B------:R-:W-:Y:S02]  /*20a0*/  FFMA R4, R15, R4, R18 ;  /* 0x000000040f047223 */ /* 0x000fe40000000012 */
[----:B------:R-:W-:Y:S01]  /*20b0*/  FFMA R3, RZ, R17, R11 ;  /* 0x00000011ff037223 */ /* 0x000fe2000000000b */
[----:B------:R-:W-:-:S04]  /*20c0*/  FSEL R18, -R5, -0.16666662693023681641, !P0 ;  /* 0xbe2aaaa805127808 */ /* 0x000fc80004000100 */
[----:B------:R-:W-:Y:S01]  /*20d0*/  FSETP.GT.AND P0, PT, |R3|, 1.469367938527859385e-39, PT ;  /* 0x001000000300780b */ /* 0x000fe20003f04200 */
[C---:B------:R-:W-:Y:S01]  /*20e0*/  FFMA R4, R15.reuse, R4, R18 ;  /* 0x000000040f047223 */ /* 0x040fe20000000012 */
[----:B------:R-:W-:-:S04]  /*20f0*/  FFMA R15, R15, R6, RZ ;  /* 0x000000060f0f7223 */ /* 0x000fc800000000ff */
[----:B------:R-:W-:-:S04]  /*2100*/  FFMA R15, R15, R4, R6 ;  /* 0x000000040f0f7223 */ /* 0x000fc80000000006 */
[----:B------:R-:W-:-:S03]  /*2110*/  @P1 FADD R15, RZ, -R15 ;  /* 0x8000000fff0f1221 */ /* 0x000fc60000000000 */
[----:B------:R-:W-:Y:S05]  /*2120*/  @P0 BRA P2, `(.L_x_95) ;  /* 0x0000000000180947 */ /* 0x000fea0001000000 */
[----:B------:R-:W-:Y:S01]  /*2130*/  MOV R6, R8 ;  /* 0x0000000800067202 */ /* 0x000fe20000000f00 */
[----:B------:R-:W-:Y:S01]  /*2140*/  IMAD.MOV.U32 R7, RZ, RZ, R9 ;  /* 0x000000ffff077224 */ /* 0x000fe200078e0009 */
[----:B------:R-:W-:Y:S02]  /*2150*/  MOV R8, R16 ;  /* 0x0000001000087202 */ /* 0x000fe40000000f00 */
[----:B------:R-:W-:Y:S02]  /*2160*/  MOV R9, R17 ;  /* 0x0000001100097202 */ /* 0x000fe40000000f00 */
[----:B------:R-:W-:-:S07]  /*2170*/  MOV R4, 0x2190 ;  /* 0x0000219000047802 */ /* 0x000fce0000000f00 */
[----:B------:R-:W-:Y:S05]  /*2180*/  CALL.REL.NOINC `($__internal_2_$__cuda_sm20_div_rn_f64_full) ;  /* 0x0000002000f87944 */ /* 0x000fea0003c00000 */
.L_x_95:
[----:B------:R-:W-:Y:S05]  /*2190*/  BSYNC.RECONVERGENT B0 ;  /* 0x0000000000007941 */ /* 0x000fea0003800200 */
.L_x_94:
[----:B------:R-:W0:Y:S01]  /*21a0*/  MUFU.RCP64H R5, R17 ;  /* 0x0000001100057308 */ /* 0x000e220000001800 */
[----:B------:R-:W-:Y:S01]  /*21b0*/  IMAD.MOV.U32 R4, RZ, RZ, 0x1 ;  /* 0x00000001ff047424 */ /* 0x000fe200078e00ff */
[----:B------:R-:W1:Y:S01]  /*21c0*/  LDCU UR4, c[0x0][0x38c] ;  /* 0x00007180ff0477ac */ /* 0x000e620008000800 */
[----:B------:R-:W-:Y:S01]  /*21d0*/  FADD R20, R22, R0 ;  /* 0x0000000016147221 */ /* 0x000fe20000000000 */
[----:B------:R-:W-:Y:S01]  /*21e0*/  MOV R3, 0x3bbb989d ;  /* 0x3bbb989d00037802 */ /* 0x000fe20000000f00 */
[----:B------:R-:W-:Y:S01]  /*21f0*/  BSSY.RECONVERGENT B0, `(.L_x_96) ;  /* 0x0000029000007945 */ /* 0x000fe20003800200 */
[----:B------:R-:W-:Y:S02]  /*2200*/  MOV R24, 0x437c0000 ;  /* 0x437c000000187802 */ /* 0x000fe40000000f00 */
[----:B------:R-:W2:Y:S08]  /*2210*/  F2F.F32.F64 R10, R10 ;  /* 0x0000000a000a7310 */ /* 0x000eb00000301000 */
[----:B------:R3:W-:Y:S01]  /*2220*/  F2F.F64.F32 R6, R20 ;  /* 0x0000001400067310 */ /* 0x0007e20000201800 */
[----:B0-----:R-:W-:Y:S01]  /*2230*/  DFMA R8, -R16, R4, 1 ;  /* 0x3ff000001008742b */ /* 0x001fe20000000104 */
[----:B--2---:R-:W-:Y:S01]  /*2240*/  FFMA.SAT R3, R10, R3, 0.5 ;  /* 0x3f0000000a037423 */ /* 0x004fe20000002003 */
[----:B---3--:R-:W-:-:S06]  /*2250*/  FMUL R20, RZ, R15 ;  /* 0x0000000fff147220 */ /* 0x008fcc0000400000 */
[----:B------:R-:W-:Y:S02]  /*2260*/  DFMA R18, R8, R8, R8 ;  /* 0x000000080812722b */ /* 0x000fe40000000008 */
[----:B-1----:R-:W0:Y:S01]  /*2270*/  F2F.F64.F32 R8, UR4 ;  /* 0x0000000400087d10 */ /* 0x002e220008201800 */
[----:B------:R-:W-:-:S05]  /*2280*/  FFMA.RM R3, R3, R24, 12582913 ;  /* 0x4b40000103037423 */ /* 0x000fca0000004018 */
[----:B------:R-:W-:-:S08]  /*2290*/  DFMA R18, R4, R18, R4 ;  /* 0x000000120412722b */ /* 0x000fd00000000004 */
[----:B------:R-:W-:Y:S02]  /*22a0*/  DFMA R4, -R16, R18, 1 ;  /* 0x3ff000001004742b */ /* 0x000fe40000000112 */
[----:B0-----:R-:W-:Y:S01]  /*22b0*/  DFMA R6, R8, 2, R6 ;  /* 0x400000000806782b */ /* 0x001fe20000000006 */
[C---:B------:R-:W-:Y:S01]  /*22c0*/  FADD R9, R3.reuse, -12583039 ;  /* 0xcb40007f03097421 */ /* 0x040fe20000000000 */
[----:B------:R-:W-:-:S04]  /*22d0*/  IMAD.SHL.U32 R3, R3, 0x800000, RZ ;  /* 0x0080000003037824 */ /* 0x000fc800078e00ff */
[----:B------:R-:W-:Y:S01]  /*22e0*/  DFMA R4, R18, R4, R18 ;  /* 0x000000041204722b */ /* 0x000fe20000000012 */
[----:B------:R-:W-:-:S04]  /*22f0*/  FFMA R11, R10, 1.4426950216293334961, -R9 ;  /* 0x3fb8aa3b0a0b7823 */ /* 0x000fc80000000809 */
[----:B------:R-:W-:-:S03]  /*2300*/  FFMA R18, R10, 1.925963033500011079e-08, R11 ;  /* 0x32a570600a127823 */ /* 0x000fc6000000000b */
[----:B------:R-:W-:-:S03]  /*2310*/  DMUL R8, R4, -R6 ;  /* 0x8000000604087228 */ /* 0x000fc60000000000 */
[----:B------:R-:W0:Y:S05]  /*2320*/  MUFU.EX2 R18, R18 ;  /* 0x0000001200127308 */ /* 0x000e2a0000000800 */
[----:B------:R-:W-:-:S08]  /*2330*/  DFMA R10, -R16, R8, -R6 ;  /* 0x00000008100a722b */ /* 0x000fd00000000906 */
[----:B------:R-:W-:Y:S02]  /*2340*/  DFMA R4, R4, R10, R8 ;  /* 0x0000000a0404722b */ /* 0x000fe40000000008 */
[----:B------:R-:W-:Y:S01]  /*2350*/  DADD R8, -RZ, -R6 ;  /* 0x00000000ff087229 */ /* 0x000fe20000000906 */
[----:B0-----:R-:W-:-:S04]  /*2360*/  FMUL R10, R3, R18 ;  /* 0x00000012030a7220 */ /* 0x001fc80000400000 */
[----:B------:R-:W-:-:S03]  /*2370*/  FMUL R6, R15, R10 ;  /* 0x0000000a0f067220 */ /* 0x000fc60000400000 */
[----:B------:R-:W-:Y:S02]  /*2380*/  FFMA R3, RZ, R17, R5 ;  /* 0x00000011ff037223 */ /* 0x000fe40000000005 */
[----:B------:R-:W-:-:S03]  /*2390*/  FSETP.GEU.AND P1, PT, |R9|, 6.5827683646048100446e-37, PT ;  /* 0x036000000900780b */ /* 0x000fc60003f2e200 */
[----:B------:R-:W-:Y:S01]  /*23a0*/  FSETP.GT.AND P0, PT, |R3|, 1.469367938527859385e-39, PT ;  /* 0x001000000300780b */ /* 0x000fe20003f04200 */
[----:B------:R-:W-:Y:S01]  /*23b0*/  FFMA R3, R13, R10, -R20 ;  /* 0x0000000a0d037223 */ /* 0x000fe20000000814 */
[----:B------:R-:W-:-:S03]  /*23c0*/  FFMA R13, RZ, R13, R6 ;  /* 0x0000000dff0d7223 */ /* 0x000fc60000000006 */
[----:B------:R-:W-:Y:S01]  /*23d0*/  FADD R12, R12, -R3 ;  /* 0x800000030c0c7221 */ /* 0x000fe20000000000 */
[----:B------:R-:W-:-:S07]  /*23e0*/  FADD R2, R2, -R13 ;  /* 0x8000000d02027221 */ /* 0x000fce0000000000 */
[----:B------:R-:W-:Y:S05]  /*23f0*/  @P0 BRA P1, `(.L_x_97) ;  /* 0x0000000000200947 */ /* 0x000fea0000800000 */
[----:B------:R-:W-:Y:S01]  /*2400*/  MOV R6, R8 ;  /* 0x0000000800067202 */ /* 0x000fe20000000f00 */
[----:B------:R-:W-:Y:S01]  /*2410*/  IMAD.MOV.U32 R8, RZ, RZ, R16 ;  /* 0x000000ffff087224 */ /* 0x000fe200078e0010 */
[----:B------:R-:W-:Y:S02]  /*2420*/  MOV R7, R9 ;  /* 0x0000000900077202 */ /* 0x000fe40000000f00 */
[----:B------:R-:W-:Y:S02]  /*2430*/  MOV R9, R17 ;  /* 0x0000001100097202 */ /* 0x000fe40000000f00 */
[----:B------:R-:W-:-:S07]  /*2440*/  MOV R4, 0x2460 ;  /* 0x0000246000047802 */ /* 0x000fce0000000f00 */
[----:B------:R-:W-:Y:S05]  /*2450*/  CALL.REL.NOINC `($__internal_2_$__cuda_sm20_div_rn_f64_full) ;  /* 0x0000002000447944 */ /* 0x000fea0003c00000 */
[----:B------:R-:W-:Y:S01]  /*2460*/  MOV R4, R10 ;  /* 0x0000000a00047202 */ /* 0x000fe20000000f00 */
[----:B------:R-:W-:-:S07]  /*2470*/  IMAD.MOV.U32 R5, RZ, RZ, R11 ;  /* 0x000000ffff057224 */ /* 0x000fce00078e000b */
.L_x_97:
[----:B------:R-:W-:Y:S05]  /*2480*/  BSYNC.RECONVERGENT B0 ;  /* 0x0000000000007941 */ /* 0x000fea0003800200 */
.L_x_96:
[----:B------:R-:W0:Y:S02]  /*2490*/  LDC.64 R6, c[0x0][0x398] ;  /* 0x0000e600ff067b82 */ /* 0x000e240000000a00 */
[----:B0-----:R-:W2:Y:S01]  /*24a0*/  LDG.E R17, desc[UR6][R6.64+0x18] ;  /* 0x0000180606117981 */ /* 0x001ea2000c1e1900 */
[----:B------:R0:W1:Y:S01]  /*24b0*/  F2F.F32.F64 R4, R4 ;  /* 0x0000000400047310 */ /* 0x0000620000301000 */
[----:B------:R-:W-:Y:S01]  /*24c0*/  HFMA2 R3, -RZ, RZ, 0.96630859375, -0.0022525787353515625 ;  /* 0x3bbb989dff037431 */ /* 0x000fe200000001ff */
[----:B------:R-:W-:Y:S01]  /*24d0*/  MOV R8, 0x437c0000 ;  /* 0x437c000000087802 */ /* 0x000fe20000000f00 */
[----:B------:R3:W5:Y:S01]  /*24e0*/  LDG.E R15, desc[UR6][R6.64+0xc] ;  /* 0x00000c06060f7981 */ /* 0x000762000c1e1900 */
[----:B------:R-:W-:Y:S01]  /*24f0*/  BSSY.RECONVERGENT B2, `(.L_x_98) ;  /* 0x000001a000027945 */ /* 0x000fe20003800200 */
[----:B0-----:R-:W-:Y:S01]  /*2500*/  FMUL R5, RZ, R2 ;  /* 0x00000002ff057220 */ /* 0x001fe20000400000 */
[----:B-1----:R-:W-:-:S04]  /*2510*/  FFMA.SAT R3, R4, R3, 0.5 ;  /* 0x3f00000004037423 */ /* 0x002fc80000002003 */
[----:B------:R-:W-:-:S04]  /*2520*/  FFMA.RM R3, R3, R8, 12582913 ;  /* 0x4b40000103037423 */ /* 0x000fc80000004008 */
[C---:B------:R-:W-:Y:S01]  /*2530*/  FADD R9, R3.reuse, -12583039 ;  /* 0xcb40007f03097421 */ /* 0x040fe20000000000 */
[----:B------:R-:W-:-:S03]  /*2540*/  IMAD.SHL.U32 R3, R3, 0x800000, RZ ;  /* 0x0080000003037824 */ /* 0x000fc600078e00ff */
[----:B------:R-:W-:-:S04]  /*2550*/  FFMA R9, R4, 1.4426950216293334961, -R9 ;  /* 0x3fb8aa3b04097823 */ /* 0x000fc80000000809 */
[----:B------:R-:W-:-:S04]  /*2560*/  FFMA R9, R4, 1.925963033500011079e-08, R9 ;  /* 0x32a5706004097823 */ /* 0x000fc80000000009 */
[----:B------:R-:W0:Y:S02]  /*2570*/  MUFU.EX2 R8, R9 ;  /* 0x0000000900087308 */ /* 0x000e240000000800 */
[----:B0-----:R-:W-:-:S04]  /*2580*/  FMUL R13, R3, R8 ;  /* 0x00000008030d7220 */ /* 0x001fc80000400000 */
[-C--:B------:R-:W-:Y:S01]  /*2590*/  FMUL R3, R2, R13.reuse ;  /* 0x0000000d02037220 */ /* 0x080fe20000400000 */
[----:B------:R-:W-:-:S03]  /*25a0*/  FFMA R13, R12, R13, -R5 ;  /* 0x0000000d0c0d7223 */ /* 0x000fc60000000805 */
[----:B------:R-:W-:Y:S01]  /*25b0*/  FFMA R12, RZ, R12, R3 ;  /* 0x0000000cff0c7223 */ /* 0x000fe20000000003 */
[----:B--2---:R-:W3:Y:S08]  /*25c0*/  MUFU.RCP R10, R17 ;  /* 0x00000011000a7308 */ /* 0x004ef00000001000 */
[----:B------:R-:W0:Y:S01]  /*25d0*/  FCHK P0, -R22, R17 ;  /* 0x0000001116007302 */ /* 0x000e220000000100 */
[----:B---3--:R-:W-:-:S04]  /*25e0*/  FFMA R7, -R17, R10, 1 ;  /* 0x3f80000011077423 */ /* 0x008fc8000000010a */
[----:B------:R-:W-:-:S04]  /*25f0*/  FFMA R7, R10, R7, R10 ;  /* 0x000000070a077223 */ /* 0x000fc8000000000a */
[----:B------:R-:W-:-:S04]  /*2600*/  FFMA R4, -R22, R7, RZ ;  /* 0x0000000716047223 */ /* 0x000fc800000001ff */
[----:B------:R-:W-:-:S04]  /*2610*/  FFMA R2, -R17, R4, -R22 ;  /* 0x0000000411027223 */ /* 0x000fc80000000916 */
[----:B------:R-:W-:Y:S01]  /*2620*/  FFMA R4, R7, R2, R4 ;  /* 0x0000000207047223 */ /* 0x000fe20000000004 */
[----:B0-----:R-:W-:Y:S06]  /*2630*/  @!P0 BRA `(.L_x_99) ;  /* 0x0000000000148947 */ /* 0x001fec0003800000 */
[----:B------:R-:W-:Y:S01]  /*2640*/  FADD R27, -R22, -RZ ;  /* 0x800000ff161b7221 */ /* 0x000fe20000000100 */
[----:B------:R-:W-:Y:S02]  /*2650*/  MOV R24, R17 ;  /* 0x0000001100187202 */ /* 0x000fe40000000f00 */
[----:B------:R-:W-:-:S07]  /*2660*/  MOV R16, 0x2680 ;  /* 0x0000268000107802 */ /* 0x000fce0000000f00 */
[----:B-----5:R-:W-:Y:S05]  /*2670*/  CALL.REL.NOINC `($__internal_3_$__cuda_sm3x_div_rn_noftz_f32_slowpath) ;  /* 0x00000024002c7944 */ /* 0x020fea0003c00000 */
[----:B------:R-:W-:-:S07]  /*2680*/  MOV R4, R2 ;  /* 0x0000000200047202 */ /* 0x000fce0000000f00 */
.L_x_99:
[----:B------:R-:W-:Y:S05]  /*2690*/  BSYNC.RECONVERGENT B2 ;  /* 0x0000000000027941 */ /* 0x000fea0003800200 */
.L_x_98:
        /* <DEDUP_REMOVED lines=25> */
[----:B-----5:R-:W-:Y:S05]  /*2830*/  CALL.REL.NOINC `($__internal_3_$__cuda_sm3x_div_rn_noftz_f32_slowpath) ;  /* 0x0000002000bc7944 */ /* 0x020fea0003c00000 */
[----:B------:R-:W-:-:S07]  /*2840*/  MOV R4, R2 ;  /* 0x0000000200047202 */ /* 0x000fce0000000f00 */
.L_x_101:
[----:B------:R-:W-:Y:S05]  /*2850*/  BSYNC.RECONVERGENT B2 ;  /* 0x0000000000027941 */ /* 0x000fea0003800200 */
.L_x_100:
        /* <DEDUP_REMOVED lines=26> */
[----:B------:R-:W-:Y:S05]  /*2a00*/  CALL.REL.NOINC `($__internal_3_$__cuda_sm3x_div_rn_noftz_f32_slowpath) ;  /* 0x0000002000487944 */ /* 0x000fea0003c00000 */
[----:B------:R-:W-:-:S07]  /*2a10*/  IMAD.MOV.U32 R19, RZ, RZ, R2 ;  /* 0x000000ffff137224 */ /* 0x000fce00078e0002 */
.L_x_103:
[----:B------:R-:W-:Y:S05]  /*2a20*/  BSYNC.RECONVERGENT B2 ;  /* 0x0000000000027941 */ /* 0x000fea0003800200 */
.L_x_102:
        /* <DEDUP_REMOVED lines=35> */
[----:B------:R-:W-:Y:S05]  /*2c60*/  CALL.REL.NOINC `($__internal_3_$__cuda_sm3x_div_rn_noftz_f32_slowpath) ;  /* 0x0000001c00b07944 */ /* 0x000fea0003c00000 */
.L_x_104:
        /* <DEDUP_REMOVED lines=23> */
[----:B------:R-:W-:Y:S05]  /*2de0*/  CALL.REL.NOINC `($__internal_3_$__cuda_sm3x_div_rn_noftz_f32_slowpath) ;  /* 0x0000001c00507944 */ /* 0x000fea0003c00000 */
.L_x_105:
        /* <DEDUP_REMOVED lines=24> */
[----:B------:R-:W-:Y:S05]  /*2f70*/  CALL.REL.NOINC `($__internal_3_$__cuda_sm3x_div_rn_noftz_f32_slowpath) ;  /* 0x0000001800ec7944 */ /* 0x000fea0003c00000 */
.L_x_106:
        /* <DEDUP_REMOVED lines=23> */
[----:B------:R-:W-:Y:S01]  /*30f0*/  FADD R23, -R23, R2 ;  /* 0x0000000217177221 */ /* 0x000fe20000000100 */
[----:B------:R-:W-:Y:S06]  /*3100*/  @!P0 BRA `(.L_x_108) ;  /* 0x0000000000148947 */ /* 0x000fec0003800000 */
[----:B------:R-:W-:Y:S01]  /*3110*/  FADD R27, -R0, -RZ ;  /* 0x800000ff001b7221 */ /* 0x000fe20000000100 */
[----:B------:R-:W-:Y:S02]  /*3120*/  MOV R24, R17 ;  /* 0x0000001100187202 */ /* 0x000fe40000000f00 */
[----:B------:R-:W-:-:S07]  /*3130*/  MOV R16, 0x3150 ;  /* 0x0000315000107802 */ /* 0x000fce0000000f00 */
[----:B------:R-:W-:Y:S05]  /*3140*/  CALL.REL.NOINC `($__internal_3_$__cuda_sm3x_div_rn_noftz_f32_slowpath) ;  /* 0x0000001800787944 */ /* 0x000fea0003c00000 */
[----:B------:R-:W-:-:S07]  /*3150*/  MOV R4, R2 ;  /* 0x0000000200047202 */ /* 0x000fce0000000f00 */
.L_x_108:
[----:B------:R-:W-:Y:S05]  /*3160*/  BSYNC.RECONVERGENT B2 ;  /* 0x0000000000027941 */ /* 0x000fea0003800200 */
.L_x_107:
        /* <DEDUP_REMOVED lines=22> */
[----:B------:R-:W-:Y:S05]  /*32d0*/  CALL.REL.NOINC `($__internal_3_$__cuda_sm3x_div_rn_noftz_f32_slowpath) ;  /* 0x0000001800147944 */ /* 0x000fea0003c00000 */
.L_x_110:
[----:B------:R-:W-:Y:S05]  /*32e0*/  BSYNC.RECONVERGENT B2 ;  /* 0x0000000000027941 */ /* 0x000fea0003800200 */
.L_x_109:
        /* <DEDUP_REMOVED lines=23> */
[----:B------:R-:W-:Y:S05]  /*3460*/  CALL.REL.NOINC `($__internal_3_$__cuda_sm3x_div_rn_noftz_f32_slowpath) ;  /* 0x0000001400b07944 */ /* 0x000fea0003c00000 */
.L_x_112:
[----:B------:R-:W-:Y:S05]  /*3470*/  BSYNC.RECONVERGENT B2 ;  /* 0x0000000000027941 */ /* 0x000fea0003800200 */
.L_x_111:
        /* <DEDUP_REMOVED lines=29> */
[----:B------:R-:W-:Y:S05]  /*3650*/  CALL.REL.NOINC `($__internal_3_$__cuda_sm3x_div_rn_noftz_f32_slowpath) ;  /* 0x0000001400347944 */ /* 0x000fea0003c00000 */
.L_x_114:
[----:B------:R-:W-:Y:S05]  /*3660*/  BSYNC.RECONVERGENT B2 ;  /* 0x0000000000027941 */ /* 0x000fea0003800200 */
.L_x_113:
        /* <DEDUP_REMOVED lines=23> */
.L_x_116:
[----:B------:R-:W-:Y:S05]  /*37e0*/  BSYNC.RECONVERGENT B2 ;  /* 0x0000000000027941 */ /* 0x000fea0003800200 */
.L_x_115:
        /* <DEDUP_REMOVED lines=23> */
[----:B------:R-:W-:Y:S05]  /*3960*/  CALL.REL.NOINC `($__internal_3_$__cuda_sm3x_div_rn_noftz_f32_slowpath) ;  /* 0x0000001000707944 */ /* 0x000fea0003c00000 */
.L_x_118:
[----:B------:R-:W-:Y:S05]  /*3970*/  BSYNC.RECONVERGENT B2 ;  /* 0x0000000000027941 */ /* 0x000fea0003800200 */
.L_x_117:
        /* <DEDUP_REMOVED lines=24> */
[----:B------:R-:W-:Y:S01]  /*3b00*/  FADD R23, R23, -R2 ;  /* 0x8000000217177221 */ /* 0x000fe20000000000 */
[----:B------:R-:W-:Y:S06]  /*3b10*/  @!P0 BRA `(.L_x_120) ;  /* 0x0000000000148947 */ /* 0x000fec0003800000 */
[----:B------:R-:W-:Y:S01]  /*3b20*/  FADD R27, -R4, -RZ ;  /* 0x800000ff041b7221 */ /* 0x000fe20000000100 */
[----:B------:R-:W-:Y:S02]  /*3b30*/  MOV R24, R17 ;  /* 0x0000001100187202 */ /* 0x000fe40000000f00 */
[----:B------:R-:W-:-:S07]  /*3b40*/  MOV R16, 0x3b60 ;  /* 0x00003b6000107802 */ /* 0x000fce0000000f00 */
[----:B------:R-:W-:Y:S05]  /*3b50*/  CALL.REL.NOINC `($__internal_3_$__cuda_sm3x_div_rn_noftz_f32_slowpath) ;  /* 0x0000000c00f47944 */ /* 0x000fea0003c00000 */
[----:B------:R-:W-:-:S07]  /*3b60*/  IMAD.MOV.U32 R3, RZ, RZ, R2 ;  /* 0x000000ffff037224 */ /* 0x000fce00078e0002 */
.L_x_120:
[----:B------:R-:W-:Y:S05]  /*3b70*/  BSYNC.RECONVERGENT B2 ;  /* 0x0000000000027941 */ /* 0x000fea0003800200 */
.L_x_119:
        /* <DEDUP_REMOVED lines=22> */
[----:B------:R-:W-:Y:S05]  /*3ce0*/  CALL.REL.NOINC `($__internal_3_$__cuda_sm3x_div_rn_noftz_f32_slowpath) ;  /* 0x0000000c00907944 */ /* 0x000fea0003c00000 */
.L_x_122:
[----:B------:R-:W-:Y:S05]  /*3cf0*/  BSYNC.RECONVERGENT B2 ;  /* 0x0000000000027941 */ /* 0x000fea0003800200 */
.L_x_121:
        /* <DEDUP_REMOVED lines=23> */
[----:B------:R-:W-:Y:S05]  /*3e70*/  CALL.REL.NOINC `($__internal_3_$__cuda_sm3x_div_rn_noftz_f32_slowpath) ;  /* 0x0000000c002c7944 */ /* 0x000fea0003c00000 */
.L_x_124:
[----:B------:R-:W-:Y:S05]  /*3e80*/  BSYNC.RECONVERGENT B2 ;  /* 0x0000000000027941 */ /* 0x000fea0003800200 */
.L_x_123:
        /* <DEDUP_REMOVED lines=23> */
[----:B------:R-:W-:Y:S01]  /*4000*/  FADD R23, R23, -R4 ;  /* 0x8000000417177221 */ /* 0x000fe20000000000 */
[----:B------:R-:W-:Y:S06]  /*4010*/  @!P0 BRA `(.L_x_126) ;  /* 0x0000000000108947 */ /* 0x000fec0003800000 */
[----:B------:R-:W-:Y:S02]  /*4020*/  IMAD.MOV.U32 R24, RZ, RZ, R17 ;  /* 0x000000ffff187224 */ /* 0x000fe400078e0011 */
[----:B------:R-:W-:Y:S01]  /*4030*/  FADD R27, -R0, -RZ ;  /* 0x800000ff001b7221 */ /* 0x000fe20000000100 */
[----:B------:R-:W-:-:S07]  /*4040*/  MOV R16, 0x4060 ;  /* 0x0000406000107802 */ /* 0x000fce0000000f00 */
[----:B------:R-:W-:Y:S05]  /*4050*/  CALL.REL.NOINC `($__internal_3_$__cuda_sm3x_div_rn_noftz_f32_slowpath) ;  /* 0x0000000800b47944 */ /* 0x000fea0003c00000 */
.L_x_126:
[----:B------:R-:W-:Y:S05]  /*4060*/  BSYNC.RECONVERGENT B2 ;  /* 0x0000000000027941 */ /* 0x000fea0003800200 */
.L_x_125:
        /* <DEDUP_REMOVED lines=22> */
[----:B------:R-:W-:Y:S05]  /*41d0*/  CALL.REL.NOINC `($__internal_3_$__cuda_sm3x_div_rn_noftz_f32_slowpath) ;  /* 0x0000000800547944 */ /* 0x000fea0003c00000 */
.L_x_128:
[----:B------:R-:W-:Y:S05]  /*41e0*/  BSYNC.RECONVERGENT B2 ;  /* 0x0000000000027941 */ /* 0x000fea0003800200 */
.L_x_127:
        /* <DEDUP_REMOVED lines=23> */
[----:B------:R-:W-:Y:S05]  /*4360*/  CALL.REL.NOINC `($__internal_3_$__cuda_sm3x_div_rn_noftz_f32_slowpath) ;  /* 0x0000000400f07944 */ /* 0x000fea0003c00000 */
.L_x_130:
[----:B------:R-:W-:Y:S05]  /*4370*/  BSYNC.RECONVERGENT B2 ;  /* 0x0000000000027941 */ /* 0x000fea0003800200 */
.L_x_129:
        /* <DEDUP_REMOVED lines=15> */
[----:B------:R-:W-:-:S04]  /*4470*/  FADD R0, R23, R0 ;  /* 0x0000000017007221 */ /* 0x000fc80000000000 */
        /* <DEDUP_REMOVED lines=15> */
        .weak           $__internal_2_$__cuda_sm20_div_rn_f64_full
        .type           $__internal_2_$__cuda_sm20_div_rn_f64_full,@function
        .size           $__internal_2_$__cuda_sm20_div_rn_f64_full,($__internal_3_$__cuda_sm3x_div_rn_noftz_f32_slowpath - $__internal_2_$__cuda_sm20_div_rn_f64_full)
$__internal_2_$__cuda_sm20_div_rn_f64_full:
[C---:B------:R-:W-:Y:S01]  /*4570*/  FSETP.GEU.AND P0, PT, |R9|.reuse, 1.469367938527859385e-39, PT ;  /* 0x001000000900780b */ /* 0x040fe20003f0e200 */
[----:B------:R-:W-:Y:S01]  /*4580*/  IMAD.MOV.U32 R5, RZ, RZ, 0x1ca00000 ;  /* 0x1ca00000ff057424 */ /* 0x000fe200078e00ff */
[----:B------:R-:W-:Y:S01]  /*4590*/  LOP3.LUT R10, R9, 0x800fffff, RZ, 0xc0, !PT ;  /* 0x800fffff090a7812 */ /* 0x000fe200078ec0ff */
[----:B------:R-:W-:Y:S01]  /*45a0*/  BSSY.RECONVERGENT B1, `(.L_x_131) ;  /* 0x0000054000017945 */ /* 0x000fe20003800200 */
[----:B------:R-:W-:Y:S02]  /*45b0*/  MOV R18, 0x1 ;  /* 0x0000000100127802 */ /* 0x000fe40000000f00 */
[----:B------:R-:W-:Y:S02]  /*45c0*/  LOP3.LUT R11, R10, 0x3ff00000, RZ, 0xfc, !PT ;  /* 0x3ff000000a0b7812 */ /* 0x000fe400078efcff */
[----:B------:R-:W-:Y:S02]  /*45d0*/  MOV R10, R8 ;  /* 0x00000008000a7202 */ /* 0x000fe40000000f00 */
[----:B------:R-:W-:-:S02]  /*45e0*/  FSETP.GEU.AND P2, PT, |R7|, 1.469367938527859385e-39, PT ;  /* 0x001000000700780b */ /* 0x000fc40003f4e200 */
[----:B------:R-:W-:Y:S01]  /*45f0*/  LOP3.LUT R3, R7, 0x7ff00000, RZ, 0xc0, !PT ;  /* 0x7ff0000007037812 */ /* 0x000fe200078ec0ff */
[----:B------:R-:W-:Y:S01]  /*4600*/  @!P0 DMUL R10, R8, 8.98846567431157953865e+307 ;  /* 0x7fe00000080a8828 */ /* 0x000fe20000000000 */
[----:B------:R-:W-:-:S03]  /*4610*/  LOP3.LUT R28, R9, 0x7ff00000, RZ, 0xc0, !PT ;  /* 0x7ff00000091c7812 */ /* 0x000fc600078ec0ff */
[----:B------:R-:W-:Y:S01]  /*4620*/  IMAD.MOV.U32 R23, RZ, RZ, R3 ;  /* 0x000000ffff177224 */ /* 0x000fe200078e0003 */
[----:B------:R-:W-:Y:S01]  /*4630*/  ISETP.GE.U32.AND P1, PT, R3, R28, PT ;  /* 0x0000001c0300720c */ /* 0x000fe20003f26070 */
[----:B------:R-:W0:Y:S04]  /*4640*/  MUFU.RCP64H R19, R11 ;  /* 0x0000000b00137308 */ /* 0x000e280000001800 */
[----:B------:R-:W-:Y:S02]  /*4650*/  @!P2 LOP3.LUT R20, R9, 0x7ff00000, RZ, 0xc0, !PT ;  /* 0x7ff000000914a812 */ /* 0x000fe400078ec0ff */
[----:B------:R-:W-:Y:S02]  /*4660*/  @!P0 LOP3.LUT R28, R11, 0x7ff00000, RZ, 0xc0, !PT ;  /* 0x7ff000000b1c8812 */ /* 0x000fe400078ec0ff */
[----:B------:R-:W-:-:S04]  /*4670*/  @!P2 ISETP.GE.U32.AND P3, PT, R3, R20, PT ;  /* 0x000000140300a20c */ /* 0x000fc80003f66070 */
[----:B------:R-:W-:-:S04]  /*4680*/  @!P2 SEL R21, R5, 0x63400000, !P3 ;  /* 0x634000000515a807 */ /* 0x000fc80005800000 */
[----:B------:R-:W-:Y:S01]  /*4690*/  @!P2 LOP3.LUT R26, R21, 0x80000000, R7, 0xf8, !PT ;  /* 0x80000000151aa812 */ /* 0x000fe200078ef807 */
[----:B0-----:R-:W-:-:S03]  /*46a0*/  DFMA R24, R18, -R10, 1 ;  /* 0x3ff000001218742b */ /* 0x001fc6000000080a */
[----:B------:R-:W-:Y:S02]  /*46b0*/  @!P2 LOP3.LUT R27, R26, 0x100000, RZ, 0xfc, !PT ;  /* 0x001000001a1ba812 */ /* 0x000fe400078efcff */
[----:B------:R-:W-:-:S03]  /*46c0*/  @!P2 MOV R26, RZ ;  /* 0x000000ff001aa202 */ /* 0x000fc60000000f00 */
[----:B------:R-:W-:-:S08]  /*46d0*/  DFMA R24, R24, R24, R24 ;  /* 0x000000181818722b */ /* 0x000fd00000000018 */
[----:B------:R-:W-:Y:S01]  /*46e0*/  DFMA R24, R18, R24, R18 ;  /* 0x000000181218722b */ /* 0x000fe20000000012 */
[----:B------:R-:W-:Y:S02]  /*46f0*/  SEL R19, R5, 0x63400000, !P1 ;  /* 0x6340000005137807 */ /* 0x000fe40004800000 */
[----:B------:R-:W-:Y:S02]  /*4700*/  MOV R18, R6 ;  /* 0x0000000600127202 */ /* 0x000fe40000000f00 */
[----:B------:R-:W-:-:S03]  /*4710*/  LOP3.LUT R19, R19, 0x800fffff, R7, 0xf8, !PT ;  /* 0x800fffff13137812 */ /* 0x000fc600078ef807 */
[----:B------:R-:W-:-:S03]  /*4720*/  DFMA R20, R24, -R10, 1 ;  /* 0x3ff000001814742b */ /* 0x000fc6000000080a */
[----:B------:R-:W-:-:S05]  /*4730*/  @!P2 DFMA R18, R18, 2, -R26 ;  /* 0x400000001212a82b */ /* 0x000fca000000081a */
[----:B------:R-:W-:-:S05]  /*4740*/  DFMA R20, R24, R20, R24 ;  /* 0x000000141814722b */ /* 0x000fca0000000018 */
[----:B------:R-:W-:-:S03]  /*4750*/  @!P2 LOP3.LUT R23, R19, 0x7ff00000, RZ, 0xc0, !PT ;  /* 0x7ff000001317a812 */ /* 0x000fc600078ec0ff */
[----:B------:R-:W-:-:S08]  /*4760*/  DMUL R24, R20, R18 ;  /* 0x0000001214187228 */ /* 0x000fd00000000000 */
[----:B------:R-:W-:-:S08]  /*4770*/  DFMA R26, R24, -R10, R18 ;  /* 0x8000000a181a722b */ /* 0x000fd00000000012 */
[----:B------:R-:W-:Y:S01]  /*4780*/  DFMA R26, R20, R26, R24 ;  /* 0x0000001a141a722b */ /* 0x000fe20000000018 */
        /* <DEDUP_REMOVED lines=32> */
.L_x_132:
        /* <DEDUP_REMOVED lines=16> */
.L_x_135:
[----:B------:R-:W-:Y:S02]  /*4a90*/  LOP3.LUT R21, R9, 0x80000, RZ, 0xfc, !PT ;  /* 0x0008000009157812 */ /* 0x000fe400078efcff */
[----:B------:R-:W-:Y:S01]  /*4aa0*/  MOV R20, R8 ;  /* 0x0000000800147202 */ /* 0x000fe20000000f00 */
[----:B------:R-:W-:Y:S06]  /*4ab0*/  BRA `(.L_x_133) ;  /* 0x0000000000087947 */ /* 0x000fec0003800000 */
.L_x_134:
[----:B------:R-:W-:Y:S01]  /*4ac0*/  LOP3.LUT R21, R7, 0x80000, RZ, 0xfc, !PT ;  /* 0x0008000007157812 */ /* 0x000fe200078efcff */
[----:B------:R-:W-:-:S07]  /*4ad0*/  IMAD.MOV.U32 R20, RZ, RZ, R6 ;  /* 0x000000ffff147224 */ /* 0x000fce00078e0006 */
.L_x_133:
[----:B------:R-:W-:Y:S05]  /*4ae0*/  BSYNC.RECONVERGENT B1 ;  /* 0x0000000000017941 */ /* 0x000fea0003800200 */
.L_x_131:
[----:B------:R-:W-:Y:S01]  /*4af0*/  IMAD.MOV.U32 R5, RZ, RZ, 0x0 ;  /* 0x00000000ff057424 */ /* 0x000fe200078e00ff */
[----:B------:R-:W-:Y:S02]  /*4b00*/  MOV R10, R20 ;  /* 0x00000014000a7202 */ /* 0x000fe40000000f00 */
[----:B------:R-:W-:Y:S01]  /*4b10*/  MOV R11, R21 ;  /* 0x00000015000b7202 */ /* 0x000fe20000000f00 */
[----:B------:R-:W-:Y:S06]  /*4b20*/  RET.REL.NODEC R4 `(_Z15kernelRephasingP6float2ffiPf) ;  /* 0xffffffb404347950 */ /* 0x000fec0003c3ffff */
        .weak           $__internal_3_$__cuda_sm3x_div_rn_noftz_f32_slowpath
        .type           $__internal_3_$__cuda_sm3x_div_rn_noftz_f32_slowpath,@function
        .size           $__internal_3_$__cuda_sm3x_div_rn_noftz_f32_slowpath,(.L_x_154 - $__internal_3_$__cuda_sm3x_div_rn_noftz_f32_slowpath)
$__internal_3_$__cuda_sm3x_div_rn_noftz_f32_slowpath:
        /* <DEDUP_REMOVED lines=34> */
.L_x_137:
        /* <DEDUP_REMOVED lines=51> */
.L_x_144:
[----:B------:R-:W-:-:S04]  /*5080*/  LOP3.LUT R2, R2, 0x80000000, RZ, 0xc0, !PT ;  /* 0x8000000002027812 */ /* 0x000fc800078ec0ff */
[----:B------:R-:W-:Y:S01]  /*5090*/  LOP3.LUT R2, R2, 0x7f800000, RZ, 0xfc, !PT ;  /* 0x7f80000002027812 */ /* 0x000fe200078efcff */
[----:B------:R-:W-:Y:S06]  /*50a0*/  BRA `(.L_x_145) ;  /* 0x0000000000047947 */ /* 0x000fec0003800000 */
.L_x_143:
[----:B------:R-:W-:-:S07]  /*50b0*/  IMAD R2, R27, 0x800000, R2 ;  /* 0x008000001b027824 */ /* 0x000fce00078e0202 */
.L_x_145:
[----:B------:R-:W-:Y:S05]  /*50c0*/  BSYNC.RECONVERGENT B1 ;  /* 0x0000000000017941 */ /* 0x000fea0003800200 */
.L_x_142:
[----:B------:R-:W-:Y:S05]  /*50d0*/  BRA `(.L_x_146) ;  /* 0x0000000000207947 */ /* 0x000fea0003800000 */
.L_x_141:
[----:B------:R-:W-:-:S04]  /*50e0*/  LOP3.LUT R24, R24, 0x80000000, R27, 0x48, !PT ;  /* 0x8000000018187812 */ /* 0x000fc800078e481b */
[----:B------:R-:W-:Y:S01]  /*50f0*/  LOP3.LUT R2, R24, 0x7f800000, RZ, 0xfc, !PT ;  /* 0x7f80000018027812 */ /* 0x000fe200078efcff */
[----:B------:R-:W-:Y:S06]  /*5100*/  BRA `(.L_x_146) ;  /* 0x0000000000147947 */ /* 0x000fec0003800000 */
.L_x_140:
[----:B------:R-:W-:Y:S01]  /*5110*/  LOP3.LUT R2, R24, 0x80000000, R27, 0x48, !PT ;  /* 0x8000000018027812 */ /* 0x000fe200078e481b */
[----:B------:R-:W-:Y:S06]  /*5120*/  BRA `(.L_x_146) ;  /* 0x00000000000c7947 */ /* 0x000fec0003800000 */
.L_x_139:
[----:B------:R-:W0:Y:S01]  /*5130*/  MUFU.RSQ R2, -QNAN ;  /* 0xffc0000000027908 */ /* 0x000e220000001400 */
[----:B------:R-:W-:Y:S05]  /*5140*/  BRA `(.L_x_146) ;  /* 0x0000000000047947 */ /* 0x000fea0003800000 */
.L_x_138:
[----:B------:R-:W-:-:S07]  /*5150*/  FADD.FTZ R2, R27, R24 ;  /* 0x000000181b027221 */ /* 0x000fce0000010000 */
.L_x_146:
[----:B------:R-:W-:Y:S05]  /*5160*/  BSYNC.RECONVERGENT B0 ;  /* 0x0000000000007941 */ /* 0x000fea0003800200 */
.L_x_136:
[----:B------:R-:W-:Y:S01]  /*5170*/  HFMA2 R19, -RZ, RZ, 0, 0 ;  /* 0x00000000ff137431 */ /* 0x000fe200000001ff */
[----:B------:R-:W-:-:S04]  /*5180*/  MOV R18, R16 ;  /* 0x0000001000127202 */ /* 0x000fc80000000f00 */
[----:B0-----:R-:W-:Y:S05]  /*5190*/  RET.REL.NODEC R18 `(_Z15kernelRephasingP6float2ffiPf) ;  /* 0xffffffac12987950 */ /* 0x001fea0003c3ffff */
.L_x_147:
        /* <DEDUP_REMOVED lines=14> */
.L_x_154:


//--------------------- .text._Z17kernelPermutationP6float2S0_i --------------------------
	.section	.text._Z17kernelPermutationP6float2S0_i,"ax",@progbits
	.align	128
        .global         _Z17kernelPermutationP6float2S0_i
        .type           _Z17kernelPermutationP6float2S0_i,@function
        .size           _Z17kernelPermutationP6float2S0_i,(.L_x_157 - _Z17kernelPermutationP6float2S0_i)
        .other          _Z17kernelPermutationP6float2S0_i,@"STO_CUDA_ENTRY STV_DEFAULT"
_Z17kernelPermutationP6float2S0_i:
.text._Z17kernelPermutationP6float2S0_i:
[----:B------:R-:W-:Y:S01]  /*0000*/  LDC R1, c[0x0][0x37c] ;  /* 0x0000df00ff017b82 */ /* 0x000fe20000000800 */
[----:B------:R-:W0:Y:S07]  /*0010*/  S2R R0, SR_TID.X ;  /* 0x0000000000007919 */ /* 0x000e2e0000002100 */
[----:B------:R-:W0:Y:S01]  /*0020*/  LDC R9, c[0x0][0x360] ;  /* 0x0000d800ff097b82 */ /* 0x000e220000000800 */
[----:B------:R-:W1:Y:S07]  /*0030*/  S2R R3, SR_TID.Y ;  /* 0x0000000000037919 */ /* 0x000e6e0000002200 */
[----:B------:R-:W0:Y:S08]  /*0040*/  S2UR UR4, SR_CTAID.X ;  /* 0x00000000000479c3 */ /* 0x000e300000002500 */
[----:B------:R-:W1:Y:S08]  /*0050*/  S2UR UR5, SR_CTAID.Y ;  /* 0x00000000000579c3 */ /* 0x000e700000002600 */
[----:B------:R-:W1:Y:S08]  /*0060*/  LDC R6, c[0x0][0x364] ;  /* 0x0000d900ff067b82 */ /* 0x000e700000000800 */
[----:B------:R-:W2:Y:S01]  /*0070*/  LDC R17, c[0x0][0x390] ;  /* 0x0000e400ff117b82 */ /* 0x000ea20000000800 */
[----:B0-----:R-:W-:-:S07]  /*0080*/  IMAD R9, R9, UR4, R0 ;  /* 0x0000000409097c24 */ /* 0x001fce000f8e0200 */
[----:B------:R-:W0:Y:S01]  /*0090*/  LDC.64 R4, c[0x0][0x388] ;  /* 0x0000e200ff047b82 */ /* 0x000e220000000a00 */
[----:B-1----:R-:W-:Y:S01]  /*00a0*/  IMAD R6, R6, UR5, R3 ;  /* 0x0000000506067c24 */ /* 0x002fe2000f8e0203 */
[----:B------:R-:W1:Y:S06]  /*00b0*/  LDCU.64 UR4, c[0x0][0x358] ;  /* 0x00006b00ff0477ac */ /* 0x000e6c0008000a00 */
[----:B------:R-:W3:Y:S01]  /*00c0*/  LDC.64 R2, c[0x0][0x380] ;  /* 0x0000e000ff027b82 */ /* 0x000ee20000000a00 */
[-C--:B--2---:R-:W-:Y:S01]  /*00d0*/  LEA.HI R0, R17, R17.reuse, RZ, 0x1 ;  /* 0x0000001111007211 */ /* 0x084fe200078f08ff */
[----:B------:R-:W-:-:S03]  /*00e0*/  IMAD R7, R9, R17, R6 ;  /* 0x0000001109077224 */ /* 0x000fc600078e0206 */
[----:B------:R-:W-:-:S04]  /*00f0*/  SHF.R.S32.HI R0, RZ, 0x1, R0 ;  /* 0x00000001ff007819 */ /* 0x000fc80000011400 */
[----:B------:R-:W-:-:S05]  /*0100*/  IADD3 R19, PT, PT, R7, R0, RZ ;  /* 0x0000000007137210 */ /* 0x000fca0007ffe0ff */
[----:B0-----:R-:W-:-:S05]  /*0110*/  IMAD.WIDE R10, R19, 0x8, R4 ;  /* 0x00000008130a7825 */ /* 0x001fca00078e0204 */
[----:B-1----:R-:W2:Y:S01]  /*0120*/  LDG.E.64 R20, desc[UR4][R10.64] ;  /* 0x000000040a147981 */ /* 0x002ea2000c1e1b00 */
[----:B------:R-:W-:Y:S01]  /*0130*/  IADD3 R9, PT, PT, R9, R0, RZ ;  /* 0x0000000009097210 */ /* 0x000fe20007ffe0ff */
[----:B------:R-:W-:-:S04]  /*0140*/  IMAD.WIDE R14, R7, 0x8, R4 ;  /* 0x00000008070e7825 */ /* 0x000fc800078e0204 */
[----:B------:R-:W-:-:S04]  /*0150*/  IMAD R17, R9, R17, R6 ;  /* 0x0000001109117224 */ /* 0x000fc800078e0206 */
[----:B---3--:R-:W-:-:S05]  /*0160*/  IMAD.WIDE R8, R17, 0x8, R2 ;  /* 0x0000000811087825 */ /* 0x008fca00078e0202 */
[----:B--2---:R-:W-:Y:S04]  /*0170*/  STG.E.64 desc[UR4][R8.64], R20 ;  /* 0x0000001408007986 */ /* 0x004fe8000c101b04 */
[----:B------:R-:W2:Y:S01]  /*0180*/  LDG.E.64 R14, desc[UR4][R14.64] ;  /* 0x000000040e0e7981 */ /* 0x000ea2000c1e1b00 */
[----:B------:R-:W-:-:S04]  /*0190*/  IMAD.WIDE R12, R0, 0x8, R8 ;  /* 0x00000008000c7825 */ /* 0x000fc800078e0208 */
[----:B------:R-:W-:Y:S01]  /*01a0*/  IMAD.WIDE R16, R17, 0x8, R4 ;  /* 0x0000000811107825 */ /* 0x000fe200078e0204 */
[----:B--2---:R-:W-:Y:S04]  /*01b0*/  STG.E.64 desc[UR4][R12.64], R14 ;  /* 0x0000000e0c007986 */ /* 0x004fe8000c101b04 */
[----:B------:R-:W2:Y:S01]  /*01c0*/  LDG.E.64 R22, desc[UR4][R16.64] ;  /* 0x0000000410167981 */ /* 0x000ea2000c1e1b00 */
[----:B------:R-:W-:-:S04]  /*01d0*/  IMAD.WIDE R4, R19, 0x8, R2 ;  /* 0x0000000813047825 */ /* 0x000fc800078e0202 */
[----:B------:R-:W-:Y:S01]  /*01e0*/  IMAD.WIDE R10, R0, 0x8, R16 ;  /* 0x00000008000a7825 */ /* 0x000fe200078e0210 */
[----:B--2---:R-:W-:Y:S05]  /*01f0*/  STG.E.64 desc[UR4][R4.64], R22 ;  /* 0x0000001604007986 */ /* 0x004fea000c101b04 */
[----:B------:R-:W2:Y:S01]  /*0200*/  LDG.E.64 R10, desc[UR4][R10.64] ;  /* 0x000000040a0a7981 */ /* 0x000ea2000c1e1b00 */
[----:B------:R-:W-:-:S05]  /*0210*/  IMAD.WIDE R2, R7, 0x8, R2 ;  /* 0x0000000807027825 */ /* 0x000fca00078e0202 */
[----:B--2---:R-:W-:Y:S01]  /*0220*/  STG.E.64 desc[UR4][R2.64], R10 ;  /* 0x0000000a02007986 */ /* 0x004fe2000c101b04 */
[----:B------:R-:W-:Y:S05]  /*0230*/  EXIT ;  /* 0x000000000000794d */ /* 0x000fea0003800000 */
.L_x_148:
        /* <DEDUP_REMOVED lines=12> */
.L_x_157:


//--------------------- .text._Z16kernelHalfFirstYP6float2i --------------------------
	.section	.text._Z16kernelHalfFirstYP6float2i,"ax",@progbits
	.align	128
        .global         _Z16kernelHalfFirstYP6float2i
        .type           _Z16kernelHalfFirstYP6float2i,@function
        .size           _Z16kernelHalfFirstYP6float2i,(.L_x_158 - _Z16kernelHalfFirstYP6float2i)
        .other          _Z16kernelHalfFirstYP6float2i,@"STO_CUDA_ENTRY STV_DEFAULT"
_Z16kernelHalfFirstYP6float2i:
.text._Z16kernelHalfFirstYP6float2i:
[----:B------:R-:W-:Y:S01]  /*0000*/  LDC R1, c[0x0][0x37c] ;  /* 0x0000df00ff017b82 */ /* 0x000fe20000000800 */
[----:B------:R-:W0:Y:S07]  /*0010*/  S2R R3, SR_TID.X ;  /* 0x0000000000037919 */ /* 0x000e2e0000002100 */
[----:B------:R-:W0:Y:S01]  /*0020*/  S2UR UR4, SR_CTAID.X ;  /* 0x00000000000479c3 */ /* 0x000e220000002500 */
[----:B------:R-:W1:Y:S07]  /*0030*/  LDCU UR5, c[0x0][0x388] ;  /* 0x00007100ff0577ac */ /* 0x000e6e0008000800 */
[----:B------:R-:W0:Y:S02]  /*0040*/  LDC R0, c[0x0][0x360] ;  /* 0x0000d800ff007b82 */ /* 0x000e240000000800 */
[----:B0-----:R-:W-:-:S04]  /*0050*/  IMAD R0, R0, UR4, R3 ;  /* 0x0000000400007c24 */ /* 0x001fc8000f8e0203 */
[----:B-1----:R-:W-:-:S05]  /*0060*/  IMAD R3, R0, UR5, RZ ;  /* 0x0000000500037c24 */ /* 0x002fca000f8e02ff */
[----:B------:R-:W-:-:S13]  /*0070*/  ISETP.GE.AND P0, PT, R3, 0x1, PT ;  /* 0x000000010300780c */ /* 0x000fda0003f06270 */
[----:B------:R-:W-:Y:S05]  /*0080*/  @!P0 EXIT ;  /* 0x000000000000894d */ /* 0x000fea0003800000 */
[----:B------:R-:W0:Y:S01]  /*0090*/  LDC.64 R4, c[0x0][0x380] ;  /* 0x0000e000ff047b82 */ /* 0x000e220000000a00 */
[----:B------:R-:W1:Y:S01]  /*00a0*/  LDCU.64 UR4, c[0x0][0x358] ;  /* 0x00006b00ff0477ac */ /* 0x000e620008000a00 */
[----:B0-----:R-:W-:-:S05]  /*00b0*/  IMAD.WIDE.U32 R4, R3, 0x8, R4 ;  /* 0x0000000803047825 */ /* 0x001fca00078e0004 */
[----:B-1----:R-:W2:Y:S02]  /*00c0*/  LDG.E.64 R2, desc[UR4][R4.64] ;  /* 0x0000000404027981 */ /* 0x002ea4000c1e1b00 */
[----:B--2---:R-:W-:Y:S01]  /*00d0*/  FMUL R7, RZ, R3 ;  /* 0x00000003ff077220 */ /* 0x004fe20000400000 */
[----:B------:R-:W-:-:S03]  /*00e0*/  FMUL R3, R3, 0.5 ;  /* 0x3f00000003037820 */ /* 0x000fc60000400000 */
[----:B------:R-:W-:Y:S01]  /*00f0*/  FFMA R6, R2, 0.5, -R7 ;  /* 0x3f00000002067823 */ /* 0x000fe20000000807 */
[----:B------:R-:W-:-:S05]  /*0100*/  FFMA R7, RZ, R2, R3 ;  /* 0x00000002ff077223 */ /* 0x000fca0000000003 */
[----:B------:R-:W-:Y:S01]  /*0110*/  STG.E.64 desc[UR4][R4.64], R6 ;  /* 0x0000000604007986 */ /* 0x000fe2000c101b04 */
[----:B------:R-:W-:Y:S05]  /*0120*/  EXIT ;  /* 0x000000000000794d */ /* 0x000fea0003800000 */
.L_x_149:
        /* <DEDUP_REMOVED lines=13> */
.L_x_158:


//--------------------- .text._Z16kernelHalfFirstXP6float2 --------------------------
	.section	.text._Z16kernelHalfFirstXP6float2,"ax",@progbits
	.align	128
        .global         _Z16kernelHalfFirstXP6float2
        .type           _Z16kernelHalfFirstXP6float2,@function
        .size           _Z16kernelHalfFirstXP6float2,(.L_x_159 - _Z16kernelHalfFirstXP6float2)
        .other          _Z16kernelHalfFirstXP6float2,@"STO_CUDA_ENTRY STV_DEFAULT"
_Z16kernelHalfFirstXP6float2:
.text._Z16kernelHalfFirstXP6float2:
[----:B------:R-:W-:Y:S01]  /*0000*/  LDC R1, c[0x0][0x37c] ;  /* 0x0000df00ff017b82 */ /* 0x000fe20000000800 */
[----:B------:R-:W0:Y:S07]  /*0010*/  S2R R0, SR_TID.X ;  /* 0x0000000000007919 */ /* 0x000e2e0000002100 */
[----:B------:R-:W0:Y:S01]  /*0020*/  S2UR UR6, SR_CTAID.X ;  /* 0x00000000000679c3 */ /* 0x000e220000002500 */
[----:B------:R-:W1:Y:S07]  /*0030*/  LDCU.64 UR4, c[0x0][0x358] ;  /* 0x00006b00ff0477ac */ /* 0x000e6e0008000a00 */
[----:B------:R-:W0:Y:S08]  /*0040*/  LDC R3, c[0x0][0x360] ;  /* 0x0000d800ff037b82 */ /* 0x000e300000000800 */
[----:B------:R-:W2:Y:S01]  /*0050*/  LDC.64 R4, c[0x0][0x380] ;  /* 0x0000e000ff047b82 */ /* 0x000ea20000000a00 */
[----:B0-----:R-:W-:-:S04]  /*0060*/  IMAD R3, R3, UR6, R0 ;  /* 0x0000000603037c24 */ /* 0x001fc8000f8e0200 */
[----:B--2---:R-:W-:-:S05]  /*0070*/  IMAD.WIDE R4, R3, 0x8, R4 ;  /* 0x0000000803047825 */ /* 0x004fca00078e0204 */
[----:B-1----:R-:W2:Y:S02]  /*0080*/  LDG.E.64 R2, desc[UR4][R4.64] ;  /* 0x0000000404027981 */ /* 0x002ea4000c1e1b00 */
[----:B--2---:R-:W-:Y:S01]  /*0090*/  FMUL R7, RZ, R3 ;  /* 0x00000003ff077220 */ /* 0x004fe20000400000 */
[----:B------:R-:W-:-:S03]  /*00a0*/  FMUL R3, R3, 0.5 ;  /* 0x3f00000003037820 */ /* 0x000fc60000400000 */
[----:B------:R-:W-:Y:S01]  /*00b0*/  FFMA R6, R2, 0.5, -R7 ;  /* 0x3f00000002067823 */ /* 0x000fe20000000807 */
[----:B------:R-:W-:-:S05]  /*00c0*/  FFMA R7, RZ, R2, R3 ;  /* 0x00000002ff077223 */ /* 0x000fca0000000003 */
[----:B------:R-:W-:Y:S01]  /*00d0*/  STG.E.64 desc[UR4][R4.64], R6 ;  /* 0x0000000604007986 */ /* 0x000fe2000c101b04 */
[----:B------:R-:W-:Y:S05]  /*00e0*/  EXIT ;  /* 0x000000000000794d */ /* 0x000fea0003800000 */
.L_x_150:
        /* <DEDUP_REMOVED lines=9> */
.L_x_159:


//--------------------- .nv.global.init           --------------------------
	.section	.nv.global.init,"aw",@progbits
	.align	4
.nv.global.init:
	.type		__cudart_i2opi_f,@object
	.size		__cudart_i2opi_f,(.L_0 - __cudart_i2opi_f)
__cudart_i2opi_f:
        /*0000*/ 	.byte	0x41, 0x90, 0x43, 0x3c, 0x99, 0x95, 0x62, 0xdb, 0xc0, 0xdd, 0x34, 0xf5, 0xd1, 0x57, 0x27, 0xfc
        /*0010*/ 	.byte	0x29, 0x15, 0x44, 0x4e, 0x6e, 0x83, 0xf9, 0xa2
.L_0:


//--------------------- .nv.shared.reserved.0     --------------------------
	.section	.nv.shared.reserved.0,"aw",@nobits
	.weak		__nv_reservedSMEM_offset_0_alias
	.size		__nv_reservedSMEM_offset_0_alias, 0, 64
	.other		__nv_reservedSMEM_offset_0_alias,@"STO_CUDA_RESERVED_SHARED STV_DEFAULT"
__nv_reservedSMEM_offset_0_alias:
	.zero		0
	.zero		64


//--------------------- .nv.constant0._Z18kernelNonRephasingP6float2ffiPf --------------------------
	.section	.nv.constant0._Z18kernelNonRephasingP6float2ffiPf,"a",@progbits
	.sectionflags	@""
	.align	4
.nv.constant0._Z18kernelNonRephasingP6float2ffiPf:
	.zero		928


//--------------------- .nv.constant0._Z15kernelRephasingP6float2ffiPf --------------------------
	.section	.nv.constant0._Z15kernelRephasingP6float2ffiPf,"a",@progbits
	.sectionflags	@""
	.align	4
.nv.constant0._Z15kernelRephasingP6float2ffiPf:
	.zero		928


//--------------------- .nv.constant0._Z17kernelPermutationP6float2S0_i --------------------------
	.section	.nv.constant0._Z17kernelPermutationP6float2S0_i,"a",@progbits
	.sectionflags	@""
	.align	4
.nv.constant0._Z17kernelPermutationP6float2S0_i:
	.zero		916


//--------------------- .nv.constant0._Z16kernelHalfFirstYP6float2i --------------------------
	.section	.nv.constant0._Z16kernelHalfFirstYP6float2i,"a",@progbits
	.sectionflags	@""
	.align	4
.nv.constant0._Z16kernelHalfFirstYP6float2i:
	.zero		908


//--------------------- .nv.constant0._Z16kernelHalfFirstXP6float2 --------------------------
	.section	.nv.constant0._Z16kernelHalfFirstXP6float2,"a",@progbits
	.sectionflags	@""
	.align	4
.nv.constant0._Z16kernelHalfFirstXP6float2:
	.zero		904


//--------------------- SYMBOLS --------------------------

	.type		.nv.reservedSmem.offset0,@object
	.size		.nv.reservedSmem.offset0,0x4
